//
// Generated by NVIDIA NVVM Compiler
//
// Compiler Build ID: CL-36424714
// Cuda compilation tools, release 13.0, V13.0.88
// Based on NVVM 20.0.0
//

.version 9.0
.target sm_100
.address_size 64

	// .globl	_Z13first_sectionPfS_S_ffllllllllll

.visible .entry _Z13first_sectionPfS_S_ffllllllllll(
	.param .u64 .ptr .align 1 _Z13first_sectionPfS_S_ffllllllllll_param_0,
	.param .u64 .ptr .align 1 _Z13first_sectionPfS_S_ffllllllllll_param_1,
	.param .u64 .ptr .align 1 _Z13first_sectionPfS_S_ffllllllllll_param_2,
	.param .f32 _Z13first_sectionPfS_S_ffllllllllll_param_3,
	.param .f32 _Z13first_sectionPfS_S_ffllllllllll_param_4,
	.param .u64 _Z13first_sectionPfS_S_ffllllllllll_param_5,
	.param .u64 _Z13first_sectionPfS_S_ffllllllllll_param_6,
	.param .u64 _Z13first_sectionPfS_S_ffllllllllll_param_7,
	.param .u64 _Z13first_sectionPfS_S_ffllllllllll_param_8,
	.param .u64 _Z13first_sectionPfS_S_ffllllllllll_param_9,
	.param .u64 _Z13first_sectionPfS_S_ffllllllllll_param_10,
	.param .u64 _Z13first_sectionPfS_S_ffllllllllll_param_11,
	.param .u64 _Z13first_sectionPfS_S_ffllllllllll_param_12,
	.param .u64 _Z13first_sectionPfS_S_ffllllllllll_param_13,
	.param .u64 _Z13first_sectionPfS_S_ffllllllllll_param_14
)
{
	.reg .pred 	%p<4>;
	.reg .b32 	%r<9>;
	.reg .b32 	%f<37>;
	.reg .b64 	%rd<52>;

	ld.param.u64 	%rd4, [_Z13first_sectionPfS_S_ffllllllllll_param_1];
	ld.param.u64 	%rd5, [_Z13first_sectionPfS_S_ffllllllllll_param_2];
	ld.param.f32 	%f1, [_Z13first_sectionPfS_S_ffllllllllll_param_3];
	ld.param.f32 	%f2, [_Z13first_sectionPfS_S_ffllllllllll_param_4];
	ld.param.u64 	%rd12, [_Z13first_sectionPfS_S_ffllllllllll_param_5];
	ld.param.u64 	%rd13, [_Z13first_sectionPfS_S_ffllllllllll_param_6];
	ld.param.u64 	%rd14, [_Z13first_sectionPfS_S_ffllllllllll_param_7];
	ld.param.u64 	%rd15, [_Z13first_sectionPfS_S_ffllllllllll_param_8];
	ld.param.u64 	%rd6, [_Z13first_sectionPfS_S_ffllllllllll_param_9];
	ld.param.u64 	%rd7, [_Z13first_sectionPfS_S_ffllllllllll_param_10];
	ld.param.u64 	%rd8, [_Z13first_sectionPfS_S_ffllllllllll_param_11];
	ld.param.u64 	%rd9, [_Z13first_sectionPfS_S_ffllllllllll_param_12];
	ld.param.u64 	%rd10, [_Z13first_sectionPfS_S_ffllllllllll_param_13];
	ld.param.u64 	%rd11, [_Z13first_sectionPfS_S_ffllllllllll_param_14];
	mov.u32 	%r1, %ctaid.x;
	mov.u32 	%r2, %ntid.x;
	mul.lo.s32 	%r3, %r1, %r2;
	cvt.u64.u32 	%rd17, %r3;
	mov.u32 	%r4, %tid.x;
	cvt.u64.u32 	%rd18, %r4;
	add.s64 	%rd19, %rd17, %rd18;
	add.s64 	%rd1, %rd19, %rd12;
	mov.u32 	%r5, %ctaid.y;
	mov.u32 	%r6, %ntid.y;
	mov.u32 	%r7, %tid.y;
	mad.lo.s32 	%r8, %r5, %r6, %r7;
	cvt.u64.u32 	%rd20, %r8;
	add.s64 	%rd21, %rd14, %rd20;
	setp.gt.s64 	%p1, %rd1, %rd13;
	setp.gt.s64 	%p2, %rd21, %rd15;
	or.pred  	%p3, %p1, %p2;
	@%p3 bra 	$L__BB0_2;
	ld.param.u64 	%rd51, [_Z13first_sectionPfS_S_ffllllllllll_param_0];
	cvta.to.global.u64 	%rd22, %rd51;
	cvta.to.global.u64 	%rd23, %rd4;
	cvta.to.global.u64 	%rd24, %rd5;
	add.s64 	%rd25, %rd1, 2;
	mad.lo.s64 	%rd26, %rd8, %rd25, %rd21;
	shl.b64 	%rd27, %rd26, 2;
	add.s64 	%rd28, %rd22, %rd27;
	ld.global.nc.f32 	%f3, [%rd28+8];
	mul.f32 	%f4, %f3, %f3;
	rcp.rn.f32 	%f5, %f4;
	mul.lo.s64 	%rd29, %rd9, %rd6;
	add.s64 	%rd30, %rd1, 4;
	mad.lo.s64 	%rd31, %rd7, %rd30, %rd21;
	add.s64 	%rd32, %rd31, %rd29;
	shl.b64 	%rd33, %rd32, 2;
	add.s64 	%rd34, %rd23, %rd33;
	ld.global.f32 	%f6, [%rd34+16];
	add.f32 	%f7, %f6, %f6;
	mul.f32 	%f8, %f2, %f7;
	mad.lo.s64 	%rd35, %rd11, %rd6, %rd31;
	shl.b64 	%rd36, %rd35, 2;
	add.s64 	%rd37, %rd23, %rd36;
	ld.global.f32 	%f9, [%rd37+16];
	mul.f32 	%f10, %f2, %f9;
	sub.f32 	%f11, %f10, %f8;
	add.s64 	%rd38, %rd24, %rd27;
	ld.global.nc.f32 	%f12, [%rd38+8];
	mul.f32 	%f13, %f1, %f12;
	mul.f32 	%f14, %f13, %f6;
	mul.f32 	%f15, %f5, %f11;
	sub.f32 	%f16, %f14, %f15;
	mad.lo.s64 	%rd39, %rd7, %rd25, %rd21;
	add.s64 	%rd40, %rd39, %rd29;
	shl.b64 	%rd41, %rd40, 2;
	add.s64 	%rd42, %rd23, %rd41;
	ld.global.f32 	%f17, [%rd42+16];
	neg.f32 	%f18, %f17;
	ld.global.f32 	%f19, [%rd34+8];
	sub.f32 	%f20, %f18, %f19;
	ld.global.f32 	%f21, [%rd34+24];
	sub.f32 	%f22, %f20, %f21;
	shl.b64 	%rd43, %rd7, 2;
	shl.b64 	%rd44, %rd7, 4;
	add.s64 	%rd45, %rd42, %rd44;
	ld.global.f32 	%f23, [%rd45+16];
	sub.f32 	%f24, %f22, %f23;
	fma.rn.f32 	%f25, %f24, 0f3A5A740D, %f16;
	add.s64 	%rd46, %rd42, %rd43;
	ld.global.f32 	%f26, [%rd46+16];
	ld.global.f32 	%f27, [%rd34+12];
	add.f32 	%f28, %f26, %f27;
	ld.global.f32 	%f29, [%rd34+20];
	add.f32 	%f30, %f28, %f29;
	add.s64 	%rd47, %rd34, %rd43;
	ld.global.f32 	%f31, [%rd47+16];
	add.f32 	%f32, %f30, %f31;
	fma.rn.f32 	%f33, %f32, 0f3C5A740D, %f25;
	fma.rn.f32 	%f34, %f6, 0fBD4CCCCD, %f33;
	fma.rn.f32 	%f35, %f2, %f5, %f13;
	div.rn.f32 	%f36, %f34, %f35;
	mad.lo.s64 	%rd48, %rd10, %rd6, %rd31;
	shl.b64 	%rd49, %rd48, 2;
	add.s64 	%rd50, %rd23, %rd49;
	st.global.f32 	[%rd50+16], %f36;
$L__BB0_2:
	ret;

}
	// .globl	_Z14second_sectionPfS_S_S_lllllllfffllllll
.visible .entry _Z14second_sectionPfS_S_S_lllllllfffllllll(
	.param .u64 .ptr .align 1 _Z14second_sectionPfS_S_S_lllllllfffllllll_param_0,
	.param .u64 .ptr .align 1 _Z14second_sectionPfS_S_S_lllllllfffllllll_param_1,
	.param .u64 .ptr .align 1 _Z14second_sectionPfS_S_S_lllllllfffllllll_param_2,
	.param .u64 .ptr .align 1 _Z14second_sectionPfS_S_S_lllllllfffllllll_param_3,
	.param .u64 _Z14second_sectionPfS_S_S_lllllllfffllllll_param_4,
	.param .u64 _Z14second_sectionPfS_S_S_lllllllfffllllll_param_5,
	.param .u64 _Z14second_sectionPfS_S_S_lllllllfffllllll_param_6,
	.param .u64 _Z14second_sectionPfS_S_S_lllllllfffllllll_param_7,
	.param .u64 _Z14second_sectionPfS_S_S_lllllllfffllllll_param_8,
	.param .u64 _Z14second_sectionPfS_S_S_lllllllfffllllll_param_9,
	.param .u64 _Z14second_sectionPfS_S_S_lllllllfffllllll_param_10,
	.param .f32 _Z14second_sectionPfS_S_S_lllllllfffllllll_param_11,
	.param .f32 _Z14second_sectionPfS_S_S_lllllllfffllllll_param_12,
	.param .f32 _Z14second_sectionPfS_S_S_lllllllfffllllll_param_13,
	.param .u64 _Z14second_sectionPfS_S_S_lllllllfffllllll_param_14,
	.param .u64 _Z14second_sectionPfS_S_S_lllllllfffllllll_param_15,
	.param .u64 _Z14second_sectionPfS_S_S_lllllllfffllllll_param_16,
	.param .u64 _Z14second_sectionPfS_S_S_lllllllfffllllll_param_17,
	.param .u64 _Z14second_sectionPfS_S_S_lllllllfffllllll_param_18,
	.param .u64 _Z14second_sectionPfS_S_S_lllllllfffllllll_param_19
)
{
	.reg .pred 	%p<30>;
	.reg .b32 	%r<5>;
	.reg .b32 	%f<43>;
	.reg .b64 	%rd<56>;
	.reg .b64 	%fd<5>;

	ld.param.u64 	%rd13, [_Z14second_sectionPfS_S_S_lllllllfffllllll_param_1];
	ld.param.u64 	%rd15, [_Z14second_sectionPfS_S_S_lllllllfffllllll_param_3];
	ld.param.u64 	%rd16, [_Z14second_sectionPfS_S_S_lllllllfffllllll_param_4];
	ld.param.u64 	%rd17, [_Z14second_sectionPfS_S_S_lllllllfffllllll_param_5];
	ld.param.u64 	%rd19, [_Z14second_sectionPfS_S_S_lllllllfffllllll_param_7];
	ld.param.u64 	%rd20, [_Z14second_sectionPfS_S_S_lllllllfffllllll_param_8];
	ld.param.u64 	%rd21, [_Z14second_sectionPfS_S_S_lllllllfffllllll_param_9];
	ld.param.u64 	%rd22, [_Z14second_sectionPfS_S_S_lllllllfffllllll_param_10];
	ld.param.f32 	%f8, [_Z14second_sectionPfS_S_S_lllllllfffllllll_param_11];
	ld.param.f32 	%f9, [_Z14second_sectionPfS_S_S_lllllllfffllllll_param_12];
	ld.param.f32 	%f10, [_Z14second_sectionPfS_S_S_lllllllfffllllll_param_13];
	ld.param.u64 	%rd27, [_Z14second_sectionPfS_S_S_lllllllfffllllll_param_14];
	ld.param.u64 	%rd28, [_Z14second_sectionPfS_S_S_lllllllfffllllll_param_15];
	ld.param.u64 	%rd24, [_Z14second_sectionPfS_S_S_lllllllfffllllll_param_17];
	ld.param.u64 	%rd25, [_Z14second_sectionPfS_S_S_lllllllfffllllll_param_18];
	ld.param.u64 	%rd26, [_Z14second_sectionPfS_S_S_lllllllfffllllll_param_19];
	mov.u32 	%r1, %ntid.x;
	mov.u32 	%r2, %ctaid.x;
	mov.u32 	%r3, %tid.x;
	mad.lo.s32 	%r4, %r1, %r2, %r3;
	cvt.u64.u32 	%rd29, %r4;
	add.s64 	%rd1, %rd27, %rd29;
	setp.ge.s64 	%p1, %rd1, %rd28;
	@%p1 bra 	$L__BB1_9;
	ld.param.u64 	%rd55, [_Z14second_sectionPfS_S_S_lllllllfffllllll_param_16];
	ld.param.u64 	%rd54, [_Z14second_sectionPfS_S_S_lllllllfffllllll_param_6];
	ld.param.u64 	%rd53, [_Z14second_sectionPfS_S_S_lllllllfffllllll_param_2];
	ld.param.u64 	%rd52, [_Z14second_sectionPfS_S_S_lllllllfffllllll_param_0];
	cvta.to.global.u64 	%rd30, %rd13;
	cvta.to.global.u64 	%rd31, %rd52;
	cvta.to.global.u64 	%rd32, %rd53;
	mul.lo.s64 	%rd33, %rd1, %rd54;
	shl.b64 	%rd34, %rd33, 2;
	add.s64 	%rd35, %rd30, %rd34;
	ld.global.nc.f32 	%f11, [%rd35];
	sub.f32 	%f12, %f11, %f9;
	cvt.f64.f32 	%fd1, %f12;
	mul.f64 	%fd2, %fd1, 0d3FB999999999999A;
	cvt.rn.f32.f64 	%f13, %fd2;
	cvt.rmi.f32.f32 	%f14, %f13;
	cvt.rzi.s64.f32 	%rd36, %f14;
	ld.global.nc.f32 	%f15, [%rd35+4];
	sub.f32 	%f16, %f15, %f10;
	cvt.f64.f32 	%fd3, %f16;
	mul.f64 	%fd4, %fd3, 0d3FB999999999999A;
	cvt.rn.f32.f64 	%f17, %fd4;
	cvt.rmi.f32.f32 	%f18, %f17;
	cvt.rzi.s64.f32 	%rd37, %f18;
	mul.f32 	%f19, %f12, 0f3DCCCCCD;
	cvt.rmi.f32.f32 	%f20, %f19;
	sub.f32 	%f1, %f19, %f20;
	mul.f32 	%f21, %f16, 0f3DCCCCCD;
	cvt.rmi.f32.f32 	%f22, %f21;
	sub.f32 	%f2, %f21, %f22;
	mul.f32 	%f23, %f8, %f8;
	add.s64 	%rd38, %rd36, 2;
	mad.lo.s64 	%rd39, %rd38, %rd17, %rd37;
	shl.b64 	%rd40, %rd39, 2;
	add.s64 	%rd41, %rd31, %rd40;
	ld.global.nc.f32 	%f24, [%rd41+8];
	mul.f32 	%f25, %f24, %f24;
	mul.f32 	%f26, %f23, %f25;
	mad.lo.s64 	%rd42, %rd55, %rd16, %rd1;
	shl.b64 	%rd43, %rd42, 2;
	add.s64 	%rd44, %rd32, %rd43;
	ld.global.nc.f32 	%f27, [%rd44];
	mul.f32 	%f3, %f27, %f26;
	add.s64 	%rd4, %rd19, -1;
	add.s64 	%rd5, %rd20, -1;
	add.s64 	%rd6, %rd22, 1;
	mov.f32 	%f28, 0f3F800000;
	sub.f32 	%f4, %f28, %f1;
	sub.f32 	%f5, %f28, %f2;
	add.s64 	%rd7, %rd21, 1;
	setp.lt.s64 	%p2, %rd36, %rd4;
	setp.gt.s64 	%p3, %rd36, %rd7;
	fma.rn.f32 	%f29, %f1, 0f00000000, %f4;
	mul.f32 	%f6, %f3, %f29;
	add.s64 	%rd45, %rd36, 4;
	mul.lo.s64 	%rd46, %rd45, %rd26;
	setp.lt.s64 	%p4, %rd37, %rd5;
	or.pred  	%p5, %p2, %p4;
	or.pred  	%p6, %p5, %p3;
	setp.gt.s64 	%p7, %rd37, %rd6;
	or.pred  	%p8, %p6, %p7;
	mad.lo.s64 	%rd47, %rd25, %rd24, %rd46;
	add.s64 	%rd48, %rd47, %rd37;
	cvta.to.global.u64 	%rd49, %rd15;
	shl.b64 	%rd50, %rd48, 2;
	add.s64 	%rd8, %rd49, %rd50;
	@%p8 bra 	$L__BB1_3;
	fma.rn.f32 	%f30, %f2, 0f00000000, %f5;
	mul.f32 	%f31, %f6, %f30;
	atom.global.add.f32 	%f32, [%rd8+16], %f31;
$L__BB1_3:
	add.s64 	%rd9, %rd37, 1;
	setp.lt.s64 	%p11, %rd9, %rd5;
	or.pred  	%p12, %p2, %p11;
	or.pred  	%p13, %p12, %p3;
	setp.gt.s64 	%p14, %rd37, %rd22;
	or.pred  	%p15, %p13, %p14;
	@%p15 bra 	$L__BB1_5;
	fma.rn.f32 	%f33, %f5, 0f00000000, %f2;
	mul.f32 	%f34, %f6, %f33;
	atom.global.add.f32 	%f35, [%rd8+20], %f34;
$L__BB1_5:
	setp.gt.s64 	%p16, %rd37, %rd6;
	setp.lt.s64 	%p17, %rd37, %rd5;
	add.s64 	%rd10, %rd36, 1;
	setp.lt.s64 	%p18, %rd10, %rd4;
	setp.gt.s64 	%p19, %rd36, %rd21;
	fma.rn.f32 	%f36, %f4, 0f00000000, %f1;
	mul.f32 	%f7, %f3, %f36;
	or.pred  	%p20, %p18, %p17;
	or.pred  	%p21, %p20, %p19;
	or.pred  	%p22, %p21, %p16;
	shl.b64 	%rd51, %rd26, 2;
	add.s64 	%rd11, %rd8, %rd51;
	@%p22 bra 	$L__BB1_7;
	fma.rn.f32 	%f37, %f2, 0f00000000, %f5;
	mul.f32 	%f38, %f7, %f37;
	atom.global.add.f32 	%f39, [%rd11+16], %f38;
$L__BB1_7:
	setp.gt.s64 	%p23, %rd36, %rd21;
	setp.lt.s64 	%p24, %rd10, %rd4;
	setp.gt.s64 	%p25, %rd37, %rd22;
	setp.lt.s64 	%p26, %rd9, %rd5;
	or.pred  	%p27, %p24, %p26;
	or.pred  	%p28, %p27, %p25;
	or.pred  	%p29, %p28, %p23;
	@%p29 bra 	$L__BB1_9;
	fma.rn.f32 	%f40, %f5, 0f00000000, %f2;
	mul.f32 	%f41, %f7, %f40;
	atom.global.add.f32 	%f42, [%rd11+20], %f41;
$L__BB1_9:
	ret;

}
	// .globl	_Z13third_sectionPfS_S_flllllllllll
.visible .entry _Z13third_sectionPfS_S_flllllllllll(
	.param .u64 .ptr .align 1 _Z13third_sectionPfS_S_flllllllllll_param_0,
	.param .u64 .ptr .align 1 _Z13third_sectionPfS_S_flllllllllll_param_1,
	.param .u64 .ptr .align 1 _Z13third_sectionPfS_S_flllllllllll_param_2,
	.param .f32 _Z13third_sectionPfS_S_flllllllllll_param_3,
	.param .u64 _Z13third_sectionPfS_S_flllllllllll_param_4,
	.param .u64 _Z13third_sectionPfS_S_flllllllllll_param_5,
	.param .u64 _Z13third_sectionPfS_S_flllllllllll_param_6,
	.param .u64 _Z13third_sectionPfS_S_flllllllllll_param_7,
	.param .u64 _Z13third_sectionPfS_S_flllllllllll_param_8,
	.param .u64 _Z13third_sectionPfS_S_flllllllllll_param_9,
	.param .u64 _Z13third_sectionPfS_S_flllllllllll_param_10,
	.param .u64 _Z13third_sectionPfS_S_flllllllllll_param_11,
	.param .u64 _Z13third_sectionPfS_S_flllllllllll_param_12,
	.param .u64 _Z13third_sectionPfS_S_flllllllllll_param_13,
	.param .u64 _Z13third_sectionPfS_S_flllllllllll_param_14
)
{
	.reg .pred 	%p<4>;
	.reg .b32 	%r<9>;
	.reg .b32 	%f<14>;
	.reg .b64 	%rd<49>;

	ld.param.u64 	%rd4, [_Z13third_sectionPfS_S_flllllllllll_param_1];
	ld.param.f32 	%f1, [_Z13third_sectionPfS_S_flllllllllll_param_3];
	ld.param.u64 	%rd6, [_Z13third_sectionPfS_S_flllllllllll_param_4];
	ld.param.u64 	%rd7, [_Z13third_sectionPfS_S_flllllllllll_param_5];
	ld.param.u64 	%rd9, [_Z13third_sectionPfS_S_flllllllllll_param_7];
	ld.param.u64 	%rd10, [_Z13third_sectionPfS_S_flllllllllll_param_8];
	ld.param.u64 	%rd11, [_Z13third_sectionPfS_S_flllllllllll_param_9];
	ld.param.u64 	%rd12, [_Z13third_sectionPfS_S_flllllllllll_param_10];
	ld.param.u64 	%rd13, [_Z13third_sectionPfS_S_flllllllllll_param_11];
	ld.param.u64 	%rd14, [_Z13third_sectionPfS_S_flllllllllll_param_12];
	ld.param.u64 	%rd15, [_Z13third_sectionPfS_S_flllllllllll_param_13];
	ld.param.u64 	%rd16, [_Z13third_sectionPfS_S_flllllllllll_param_14];
	mov.u32 	%r1, %ntid.x;
	mov.u32 	%r2, %ctaid.x;
	mov.u32 	%r3, %tid.x;
	mad.lo.s32 	%r4, %r1, %r2, %r3;
	cvt.u64.u32 	%rd18, %r4;
	add.s64 	%rd1, %rd13, %rd18;
	mov.u32 	%r5, %ntid.y;
	mov.u32 	%r6, %ctaid.y;
	mov.u32 	%r7, %tid.y;
	mad.lo.s32 	%r8, %r5, %r6, %r7;
	cvt.u64.u32 	%rd19, %r8;
	add.s64 	%rd20, %rd15, %rd19;
	setp.ge.s64 	%p1, %rd1, %rd14;
	setp.ge.s64 	%p2, %rd20, %rd16;
	or.pred  	%p3, %p1, %p2;
	@%p3 bra 	$L__BB2_2;
	ld.param.u64 	%rd48, [_Z13third_sectionPfS_S_flllllllllll_param_6];
	ld.param.u64 	%rd47, [_Z13third_sectionPfS_S_flllllllllll_param_2];
	ld.param.u64 	%rd46, [_Z13third_sectionPfS_S_flllllllllll_param_0];
	cvta.to.global.u64 	%rd21, %rd4;
	cvta.to.global.u64 	%rd22, %rd47;
	cvta.to.global.u64 	%rd23, %rd46;
	add.s64 	%rd24, %rd1, 4;
	mul.lo.s64 	%rd25, %rd24, %rd12;
	mad.lo.s64 	%rd26, %rd11, %rd7, %rd25;
	add.s64 	%rd27, %rd26, %rd20;
	shl.b64 	%rd28, %rd27, 2;
	add.s64 	%rd29, %rd21, %rd28;
	ld.global.nc.f32 	%f2, [%rd29+16];
	add.f32 	%f3, %f2, %f2;
	mul.f32 	%f4, %f1, %f3;
	mad.lo.s64 	%rd30, %rd11, %rd48, %rd25;
	add.s64 	%rd31, %rd30, %rd20;
	shl.b64 	%rd32, %rd31, 2;
	add.s64 	%rd33, %rd21, %rd32;
	ld.global.nc.f32 	%f5, [%rd33+16];
	mul.f32 	%f6, %f1, %f5;
	sub.f32 	%f7, %f6, %f4;
	mad.lo.s64 	%rd34, %rd11, %rd9, %rd25;
	add.s64 	%rd35, %rd34, %rd20;
	shl.b64 	%rd36, %rd35, 2;
	add.s64 	%rd37, %rd21, %rd36;
	ld.global.nc.f32 	%f8, [%rd37+16];
	fma.rn.f32 	%f9, %f1, %f8, %f7;
	mad.lo.s64 	%rd38, %rd11, %rd6, %rd25;
	add.s64 	%rd39, %rd38, %rd20;
	shl.b64 	%rd40, %rd39, 2;
	add.s64 	%rd41, %rd22, %rd40;
	ld.global.nc.f32 	%f10, [%rd41+16];
	mad.lo.s64 	%rd42, %rd10, %rd1, %rd10;
	add.s64 	%rd43, %rd20, %rd42;
	shl.b64 	%rd44, %rd43, 2;
	add.s64 	%rd45, %rd23, %rd44;
	ld.global.f32 	%f11, [%rd45+4];
	mul.f32 	%f12, %f10, %f9;
	sub.f32 	%f13, %f11, %f12;
	st.global.f32 	[%rd45+4], %f13;
$L__BB2_2:
	ret;

}


// ===== COMPILED SASS (sm_100) =====

	.target	sm_100

	.elftype	@"ET_EXEC"


//--------------------- .note.nv.tkinfo           --------------------------
	.section	.note.nv.tkinfo,"",@"SHT_NOTE"
	.sectionflags	@"SHF_NOTE_NV_TKINFO"
	.tkinfo
        /*0018*/ 	.word	0x00000002
        /*0030*/ 	.string	""
        /*0030*/ 	.string	"ptxas"
        /*0030*/ 	.string	"Cuda compilation tools, release 13.0, V13.0.88"
        /*0030*/ 	.string	"Build cuda_13.0.r13.0/compiler.36424714_0"
        /*0030*/ 	.string	"-arch sm_100 -m 64 "



//--------------------- .note.nv.cuinfo           --------------------------
	.section	.note.nv.cuinfo,"",@"SHT_NOTE"
	.sectionflags	@"SHF_NOTE_NV_CUINFO"
        /*0018*/ 	.short	0x0002
        /*001a*/ 	.short	0x0064
        /*001c*/ 	.short	0x0082
	.zero		2


//--------------------- .nv.info                  --------------------------
	.section	.nv.info,"",@"SHT_CUDA_INFO"
	.align	4


	//----- nvinfo : EIATTR_REGCOUNT
	.align		4
        /*0000*/ 	.byte	0x04, 0x2f
        /*0002*/ 	.short	(.L_1 - .L_0)
	.align		4
.L_0:
        /*0004*/ 	.word	index@(_Z13first_sectionPfS_S_ffllllllllll)
        /*0008*/ 	.word	0x0000001e


	//----- nvinfo : EIATTR_FRAME_SIZE
	.align		4
.L_1:
        /*000c*/ 	.byte	0x04, 0x11
        /*000e*/ 	.short	(.L_3 - .L_2)
	.align		4
.L_2:
        /*0010*/ 	.word	index@($__internal_1_$__cuda_sm3x_div_rn_noftz_f32_slowpath)
        /*0014*/ 	.word	0x00000000


	//----- nvinfo : EIATTR_FRAME_SIZE
	.align		4
.L_3:
        /*0018*/ 	.byte	0x04, 0x11
        /*001a*/ 	.short	(.L_5 - .L_4)
	.align		4
.L_4:
        /*001c*/ 	.word	index@($__internal_0_$__cuda_sm20_rcp_rn_f32_slowpath)
        /*0020*/ 	.word	0x00000000


	//----- nvinfo : EIATTR_FRAME_SIZE
	.align		4
.L_5:
        /*0024*/ 	.byte	0x04, 0x11
        /*0026*/ 	.short	(.L_7 - .L_6)
	.align		4
.L_6:
        /*0028*/ 	.word	index@(_Z13first_sectionPfS_S_ffllllllllll)
        /*002c*/ 	.word	0x00000000


	//----- nvinfo : EIATTR_REGCOUNT
	.align		4
.L_7:
        /*0030*/ 	.byte	0x04, 0x2f
        /*0032*/ 	.short	(.L_9 - .L_8)
	.align		4
.L_8:
        /*0034*/ 	.word	index@(_Z14second_sectionPfS_S_S_lllllllfffllllll)
        /*0038*/ 	.word	0x0000001a


	//----- nvinfo : EIATTR_FRAME_SIZE
	.align		4
.L_9:
        /*003c*/ 	.byte	0x04, 0x11
        /*003e*/ 	.short	(.L_11 - .L_10)
	.align		4
.L_10:
        /*0040*/ 	.word	index@(_Z14second_sectionPfS_S_S_lllllllfffllllll)
        /*0044*/ 	.word	0x00000000


	//----- nvinfo : EIATTR_REGCOUNT
	.align		4
.L_11:
        /*0048*/ 	.byte	0x04, 0x2f
        /*004a*/ 	.short	(.L_13 - .L_12)
	.align		4
.L_12:
        /*004c*/ 	.word	index@(_Z13third_sectionPfS_S_flllllllllll)
        /*0050*/ 	.word	0x0000001b


	//----- nvinfo : EIATTR_FRAME_SIZE
	.align		4
.L_13:
        /*0054*/ 	.byte	0x04, 0x11
        /*0056*/ 	.short	(.L_15 - .L_14)
	.align		4
.L_14:
        /*0058*/ 	.word	index@(_Z13third_sectionPfS_S_flllllllllll)
        /*005c*/ 	.word	0x00000000


	//----- nvinfo : EIATTR_MIN_STACK_SIZE
	.align		4
.L_15:
        /*0060*/ 	.byte	0x04, 0x12
        /*0062*/ 	.short	(.L_17 - .L_16)
	.align		4
.L_16:
        /*0064*/ 	.word	index@(_Z13third_sectionPfS_S_flllllllllll)
        /*0068*/ 	.word	0x00000000


	//----- nvinfo : EIATTR_MIN_STACK_SIZE
	.align		4
.L_17:
        /*006c*/ 	.byte	0x04, 0x12
        /*006e*/ 	.short	(.L_19 - .L_18)
	.align		4
.L_18:
        /*0070*/ 	.word	index@(_Z14second_sectionPfS_S_S_lllllllfffllllll)
        /*0074*/ 	.word	0x00000000


	//----- nvinfo : EIATTR_MIN_STACK_SIZE
	.align		4
.L_19:
        /*0078*/ 	.byte	0x04, 0x12
        /*007a*/ 	.short	(.L_21 - .L_20)
	.align		4
.L_20:
        /*007c*/ 	.word	index@(_Z13first_sectionPfS_S_ffllllllllll)
        /*0080*/ 	.word	0x00000000
.L_21:


//--------------------- .nv.compat                --------------------------
	.section	.nv.compat,"",@"SHT_CUDA_COMPAT_INFO"
	.align	4
        /*0000*/ 	.byte	0x02, 0x09, 0x00, 0x00, 0x02, 0x02, 0x01, 0x00, 0x02, 0x05, 0x05, 0x00, 0x03, 0x07, 0x01, 0x01
        /*0010*/ 	.byte	0x02, 0x03, 0x00, 0x00, 0x02, 0x06, 0x01, 0x00, 0x04, 0x0b, 0x08, 0x00, 0x01, 0x00, 0x00, 0x00
        /*0020*/ 	.byte	0x00, 0x00, 0x00, 0x00


//--------------------- .nv.info._Z13third_sectionPfS_S_flllllllllll --------------------------
	.section	.nv.info._Z13third_sectionPfS_S_flllllllllll,"",@"SHT_CUDA_INFO"
	.sectionflags	@""
	.align	4


	//----- nvinfo : EIATTR_CUDA_API_VERSION
	.align		4
        /*0000*/ 	.byte	0x04, 0x37
        /*0002*/ 	.short	(.L_23 - .L_22)
.L_22:
        /*0004*/ 	.word	0x00000082


	//----- nvinfo : EIATTR_KPARAM_INFO
	.align		4
.L_23:
        /*0008*/ 	.byte	0x04, 0x17
        /*000a*/ 	.short	(.L_25 - .L_24)
.L_24:
        /*000c*/ 	.word	0x00000000
        /*0010*/ 	.short	0x000e
        /*0012*/ 	.short	0x0070
        /*0014*/ 	.byte	0x00, 0xf0, 0x21, 0x00


	//----- nvinfo : EIATTR_KPARAM_INFO
	.align		4
.L_25:
        /*0018*/ 	.byte	0x04, 0x17
        /*001a*/ 	.short	(.L_27 - .L_26)
.L_26:
        /*001c*/ 	.word	0x00000000
        /*0020*/ 	.short	0x000d
        /*0022*/ 	.short	0x0068
        /*0024*/ 	.byte	0x00, 0xf0, 0x21, 0x00


	//----- nvinfo : EIATTR_KPARAM_INFO
	.align		4
.L_27:
        /*0028*/ 	.byte	0x04, 0x17
        /*002a*/ 	.short	(.L_29 - .L_28)
.L_28:
        /*002c*/ 	.word	0x00000000
        /*0030*/ 	.short	0x000c
        /*0032*/ 	.short	0x0060
        /*0034*/ 	.byte	0x00, 0xf0, 0x21, 0x00


	//----- nvinfo : EIATTR_KPARAM_INFO
	.align		4
.L_29:
        /*0038*/ 	.byte	0x04, 0x17
        /*003a*/ 	.short	(.L_31 - .L_30)
.L_30:
        /*003c*/ 	.word	0x00000000
        /*0040*/ 	.short	0x000b
        /*0042*/ 	.short	0x0058
        /*0044*/ 	.byte	0x00, 0xf0, 0x21, 0x00


	//----- nvinfo : EIATTR_KPARAM_INFO
	.align		4
.L_31:
        /*0048*/ 	.byte	0x04, 0x17
        /*004a*/ 	.short	(.L_33 - .L_32)
.L_32:
        /*004c*/ 	.word	0x00000000
        /*0050*/ 	.short	0x000a
        /*0052*/ 	.short	0x0050
        /*0054*/ 	.byte	0x00, 0xf0, 0x21, 0x00


	//----- nvinfo : EIATTR_KPARAM_INFO
	.align		4
.L_33:
        /*0058*/ 	.byte	0x04, 0x17
        /*005a*/ 	.short	(.L_35 - .L_34)
.L_34:
        /*005c*/ 	.word	0x00000000
        /*0060*/ 	.short	0x0009
        /*0062*/ 	.short	0x0048
        /*0064*/ 	.byte	0x00, 0xf0, 0x21, 0x00


	//----- nvinfo : EIATTR_KPARAM_INFO
	.align		4
.L_35:
        /*0068*/ 	.byte	0x04, 0x17
        /*006a*/ 	.short	(.L_37 - .L_36)
.L_36:
        /*006c*/ 	.word	0x00000000
        /*0070*/ 	.short	0x0008
        /*0072*/ 	.short	0x0040
        /*0074*/ 	.byte	0x00, 0xf0, 0x21, 0x00


	//----- nvinfo : EIATTR_KPARAM_INFO
	.align		4
.L_37:
        /*0078*/ 	.byte	0x04, 0x17
        /*007a*/ 	.short	(.L_39 - .L_38)
.L_38:
        /*007c*/ 	.word	0x00000000
        /*0080*/ 	.short	0x0007
        /*0082*/ 	.short	0x0038
        /*0084*/ 	.byte	0x00, 0xf0, 0x21, 0x00


	//----- nvinfo : EIATTR_KPARAM_INFO
	.align		4
.L_39:
        /*0088*/ 	.byte	0x04, 0x17
        /*008a*/ 	.short	(.L_41 - .L_40)
.L_40:
        /*008c*/ 	.word	0x00000000
        /*0090*/ 	.short	0x0006
        /*0092*/ 	.short	0x0030
        /*0094*/ 	.byte	0x00, 0xf0, 0x21, 0x00


	//----- nvinfo : EIATTR_KPARAM_INFO
	.align		4
.L_41:
        /*0098*/ 	.byte	0x04, 0x17
        /*009a*/ 	.short	(.L_43 - .L_42)
.L_42:
        /*009c*/ 	.word	0x00000000
        /*00a0*/ 	.short	0x0005
        /*00a2*/ 	.short	0x0028
        /*00a4*/ 	.byte	0x00, 0xf0, 0x21, 0x00


	//----- nvinfo : EIATTR_KPARAM_INFO
	.align		4
.L_43:
        /*00a8*/ 	.byte	0x04, 0x17
        /*00aa*/ 	.short	(.L_45 - .L_44)
.L_44:
        /*00ac*/ 	.word	0x00000000
        /*00b0*/ 	.short	0x0004
        /*00b2*/ 	.short	0x0020
        /*00b4*/ 	.byte	0x00, 0xf0, 0x21, 0x00


	//----- nvinfo : EIATTR_KPARAM_INFO
	.align		4
.L_45:
        /*00b8*/ 	.byte	0x04, 0x17
        /*00ba*/ 	.short	(.L_47 - .L_46)
.L_46:
        /*00bc*/ 	.word	0x00000000
        /*00c0*/ 	.short	0x0003
        /*00c2*/ 	.short	0x0018
        /*00c4*/ 	.byte	0x00, 0xf0, 0x11, 0x00


	//----- nvinfo : EIATTR_KPARAM_INFO
	.align		4
.L_47:
        /*00c8*/ 	.byte	0x04, 0x17
        /*00ca*/ 	.short	(.L_49 - .L_48)
.L_48:
        /*00cc*/ 	.word	0x00000000
        /*00d0*/ 	.short	0x0002
        /*00d2*/ 	.short	0x0010
        /*00d4*/ 	.byte	0x00, 0xf5, 0x21, 0x00


	//----- nvinfo : EIATTR_KPARAM_INFO
	.align		4
.L_49:
        /*00d8*/ 	.byte	0x04, 0x17
        /*00da*/ 	.short	(.L_51 - .L_50)
.L_50:
        /*00dc*/ 	.word	0x00000000
        /*00e0*/ 	.short	0x0001
        /*00e2*/ 	.short	0x0008
        /*00e4*/ 	.byte	0x00, 0xf5, 0x21, 0x00


	//----- nvinfo : EIATTR_KPARAM_INFO
	.align		4
.L_51:
        /*00e8*/ 	.byte	0x04, 0x17
        /*00ea*/ 	.short	(.L_53 - .L_52)
.L_52:
        /*00ec*/ 	.word	0x00000000
        /*00f0*/ 	.short	0x0000
        /*00f2*/ 	.short	0x0000
        /*00f4*/ 	.byte	0x00, 0xf5, 0x21, 0x00


	//----- nvinfo : EIATTR_SPARSE_MMA_MASK
	.align		4
.L_53:
        /*00f8*/ 	.byte	0x03, 0x50
        /*00fa*/ 	.short	0x0000


	//----- nvinfo : EIATTR_MAXREG_COUNT
	.align		4
        /*00fc*/ 	.byte	0x03, 0x1b
        /*00fe*/ 	.short	0x00ff


	//----- nvinfo : EIATTR_MERCURY_ISA_VERSION
	.align		4
        /*0100*/ 	.byte	0x03, 0x5f
        /*0102*/ 	.short	0x0101


	//----- nvinfo : EIATTR_VRC_CTA_INIT_COUNT
	.align		4
        /*0104*/ 	.byte	0x02, 0x4a
	.zero		1
	.zero		1


	//----- nvinfo : EIATTR_EXIT_INSTR_OFFSETS
	.align		4
        /*0108*/ 	.byte	0x04, 0x1c
        /*010a*/ 	.short	(.L_55 - .L_54)


	//   ....[0]....
.L_54:
        /*010c*/ 	.word	0x00000140


	//   ....[1]....
        /*0110*/ 	.word	0x00000540


	//----- nvinfo : EIATTR_CBANK_PARAM_SIZE
	.align		4
.L_55:
        /*0114*/ 	.byte	0x03, 0x19
        /*0116*/ 	.short	0x0078


	//----- nvinfo : EIATTR_PARAM_CBANK
	.align		4
        /*0118*/ 	.byte	0x04, 0x0a
        /*011a*/ 	.short	(.L_57 - .L_56)
	.align		4
.L_56:
        /*011c*/ 	.word	index@(.nv.constant0._Z13third_sectionPfS_S_flllllllllll)
        /*0120*/ 	.short	0x0380
        /*0122*/ 	.short	0x0078


	//----- nvinfo : EIATTR_SW_WAR
	.align		4
.L_57:
        /*0124*/ 	.byte	0x04, 0x36
        /*0126*/ 	.short	(.L_59 - .L_58)
.L_58:
        /*0128*/ 	.word	0x00000008
.L_59:


//--------------------- .nv.info._Z14second_sectionPfS_S_S_lllllllfffllllll --------------------------
	.section	.nv.info._Z14second_sectionPfS_S_S_lllllllfffllllll,"",@"SHT_CUDA_INFO"
	.sectionflags	@""
	.align	4


	//----- nvinfo : EIATTR_CUDA_API_VERSION
	.align		4
        /*0000*/ 	.byte	0x04, 0x37
        /*0002*/ 	.short	(.L_61 - .L_60)
.L_60:
        /*0004*/ 	.word	0x00000082


	//----- nvinfo : EIATTR_KPARAM_INFO
	.align		4
.L_61:
        /*0008*/ 	.byte	0x04, 0x17
        /*000a*/ 	.short	(.L_63 - .L_62)
.L_62:
        /*000c*/ 	.word	0x00000000
        /*0010*/ 	.short	0x0013
        /*0012*/ 	.short	0x0090
        /*0014*/ 	.byte	0x00, 0xf0, 0x21, 0x00


	//----- nvinfo : EIATTR_KPARAM_INFO
	.align		4
.L_63:
        /*0018*/ 	.byte	0x04, 0x17
        /*001a*/ 	.short	(.L_65 - .L_64)
.L_64:
        /*001c*/ 	.word	0x00000000
        /*0020*/ 	.short	0x0012
        /*0022*/ 	.short	0x0088
        /*0024*/ 	.byte	0x00, 0xf0, 0x21, 0x00


	//----- nvinfo : EIATTR_KPARAM_INFO
	.align		4
.L_65:
        /*0028*/ 	.byte	0x04, 0x17
        /*002a*/ 	.short	(.L_67 - .L_66)
.L_66:
        /*002c*/ 	.word	0x00000000
        /*0030*/ 	.short	0x0011
        /*0032*/ 	.short	0x0080
        /*0034*/ 	.byte	0x00, 0xf0, 0x21, 0x00


	//----- nvinfo : EIATTR_KPARAM_INFO
	.align		4
.L_67:
        /*0038*/ 	.byte	0x04, 0x17
        /*003a*/ 	.short	(.L_69 - .L_68)
.L_68:
        /*003c*/ 	.word	0x00000000
        /*0040*/ 	.short	0x0010
        /*0042*/ 	.short	0x0078
        /*0044*/ 	.byte	0x00, 0xf0, 0x21, 0x00


	//----- nvinfo : EIATTR_KPARAM_INFO
	.align		4
.L_69:
        /*0048*/ 	.byte	0x04, 0x17
        /*004a*/ 	.short	(.L_71 - .L_70)
.L_70:
        /*004c*/ 	.word	0x00000000
        /*0050*/ 	.short	0x000f
        /*0052*/ 	.short	0x0070
        /*0054*/ 	.byte	0x00, 0xf0, 0x21, 0x00


	//----- nvinfo : EIATTR_KPARAM_INFO
	.align		4
.L_71:
        /*0058*/ 	.byte	0x04, 0x17
        /*005a*/ 	.short	(.L_73 - .L_72)
.L_72:
        /*005c*/ 	.word	0x00000000
        /*0060*/ 	.short	0x000e
        /*0062*/ 	.short	0x0068
        /*0064*/ 	.byte	0x00, 0xf0, 0x21, 0x00


	//----- nvinfo : EIATTR_KPARAM_INFO
	.align		4
.L_73:
        /*0068*/ 	.byte	0x04, 0x17
        /*006a*/ 	.short	(.L_75 - .L_74)
.L_74:
        /*006c*/ 	.word	0x00000000
        /*0070*/ 	.short	0x000d
        /*0072*/ 	.short	0x0060
        /*0074*/ 	.byte	0x00, 0xf0, 0x11, 0x00


	//----- nvinfo : EIATTR_KPARAM_INFO
	.align		4
.L_75:
        /*0078*/ 	.byte	0x04, 0x17
        /*007a*/ 	.short	(.L_77 - .L_76)
.L_76:
        /*007c*/ 	.word	0x00000000
        /*0080*/ 	.short	0x000c
        /*0082*/ 	.short	0x005c
        /*0084*/ 	.byte	0x00, 0xf0, 0x11, 0x00


	//----- nvinfo : EIATTR_KPARAM_INFO
	.align		4
.L_77:
        /*0088*/ 	.byte	0x04, 0x17
        /*008a*/ 	.short	(.L_79 - .L_78)
.L_78:
        /*008c*/ 	.word	0x00000000
        /*0090*/ 	.short	0x000b
        /*0092*/ 	.short	0x0058
        /*0094*/ 	.byte	0x00, 0xf0, 0x11, 0x00


	//----- nvinfo : EIATTR_KPARAM_INFO
	.align		4
.L_79:
        /*0098*/ 	.byte	0x04, 0x17
        /*009a*/ 	.short	(.L_81 - .L_80)
.L_80:
        /*009c*/ 	.word	0x00000000
        /*00a0*/ 	.short	0x000a
        /*00a2*/ 	.short	0x0050
        /*00a4*/ 	.byte	0x00, 0xf0, 0x21, 0x00


	//----- nvinfo : EIATTR_KPARAM_INFO
	.align		4
.L_81:
        /*00a8*/ 	.byte	0x04, 0x17
        /*00aa*/ 	.short	(.L_83 - .L_82)
.L_82:
        /*00ac*/ 	.word	0x00000000
        /*00b0*/ 	.short	0x0009
        /*00b2*/ 	.short	0x0048
        /*00b4*/ 	.byte	0x00, 0xf0, 0x21, 0x00


	//----- nvinfo : EIATTR_KPARAM_INFO
	.align		4
.L_83:
        /*00b8*/ 	.byte	0x04, 0x17
        /*00ba*/ 	.short	(.L_85 - .L_84)
.L_84:
        /*00bc*/ 	.word	0x00000000
        /*00c0*/ 	.short	0x0008
        /*00c2*/ 	.short	0x0040
        /*00c4*/ 	.byte	0x00, 0xf0, 0x21, 0x00


	//----- nvinfo : EIATTR_KPARAM_INFO
	.align		4
.L_85:
        /*00c8*/ 	.byte	0x04, 0x17
        /*00ca*/ 	.short	(.L_87 - .L_86)
.L_86:
        /*00cc*/ 	.word	0x00000000
        /*00d0*/ 	.short	0x0007
        /*00d2*/ 	.short	0x0038
        /*00d4*/ 	.byte	0x00, 0xf0, 0x21, 0x00


	//----- nvinfo : EIATTR_KPARAM_INFO
	.align		4
.L_87:
        /*00d8*/ 	.byte	0x04, 0x17
        /*00da*/ 	.short	(.L_89 - .L_88)
.L_88:
        /*00dc*/ 	.word	0x00000000
        /*00e0*/ 	.short	0x0006
        /*00e2*/ 	.short	0x0030
        /*00e4*/ 	.byte	0x00, 0xf0, 0x21, 0x00


	//----- nvinfo : EIATTR_KPARAM_INFO
	.align		4
.L_89:
        /*00e8*/ 	.byte	0x04, 0x17
        /*00ea*/ 	.short	(.L_91 - .L_90)
.L_90:
        /*00ec*/ 	.word	0x00000000
        /*00f0*/ 	.short	0x0005
        /*00f2*/ 	.short	0x0028
        /*00f4*/ 	.byte	0x00, 0xf0, 0x21, 0x00


	//----- nvinfo : EIATTR_KPARAM_INFO
	.align		4
.L_91:
        /*00f8*/ 	.byte	0x04, 0x17
        /*00fa*/ 	.short	(.L_93 - .L_92)
.L_92:
        /*00fc*/ 	.word	0x00000000
        /*0100*/ 	.short	0x0004
        /*0102*/ 	.short	0x0020
        /*0104*/ 	.byte	0x00, 0xf0, 0x21, 0x00


	//----- nvinfo : EIATTR_KPARAM_INFO
	.align		4
.L_93:
        /*0108*/ 	.byte	0x04, 0x17
        /*010a*/ 	.short	(.L_95 - .L_94)
.L_94:
        /*010c*/ 	.word	0x00000000
        /*0110*/ 	.short	0x0003
        /*0112*/ 	.short	0x0018
        /*0114*/ 	.byte	0x00, 0xf5, 0x21, 0x00


	//----- nvinfo : EIATTR_KPARAM_INFO
	.align		4
.L_95:
        /*0118*/ 	.byte	0x04, 0x17
        /*011a*/ 	.short	(.L_97 - .L_96)
.L_96:
        /*011c*/ 	.word	0x00000000
        /*0120*/ 	.short	0x0002
        /*0122*/ 	.short	0x0010
        /*0124*/ 	.byte	0x00, 0xf5, 0x21, 0x00


	//----- nvinfo : EIATTR_KPARAM_INFO
	.align		4
.L_97:
        /*0128*/ 	.byte	0x04, 0x17
        /*012a*/ 	.short	(.L_99 - .L_98)
.L_98:
        /*012c*/ 	.word	0x00000000
        /*0130*/ 	.short	0x0001
        /*0132*/ 	.short	0x0008
        /*0134*/ 	.byte	0x00, 0xf5, 0x21, 0x00


	//----- nvinfo : EIATTR_KPARAM_INFO
	.align		4
.L_99:
        /*0138*/ 	.byte	0x04, 0x17
        /*013a*/ 	.short	(.L_101 - .L_100)
.L_100:
        /*013c*/ 	.word	0x00000000
        /*0140*/ 	.short	0x0000
        /*0142*/ 	.short	0x0000
        /*0144*/ 	.byte	0x00, 0xf5, 0x21, 0x00


	//----- nvinfo : EIATTR_SPARSE_MMA_MASK
	.align		4
.L_101:
        /*0148*/ 	.byte	0x03, 0x50
        /*014a*/ 	.short	0x0000


	//----- nvinfo : EIATTR_MAXREG_COUNT
	.align		4
        /*014c*/ 	.byte	0x03, 0x1b
        /*014e*/ 	.short	0x00ff


	//----- nvinfo : EIATTR_MERCURY_ISA_VERSION
	.align		4
        /*0150*/ 	.byte	0x03, 0x5f
        /*0152*/ 	.short	0x0101


	//----- nvinfo : EIATTR_VRC_CTA_INIT_COUNT
	.align		4
        /*0154*/ 	.byte	0x02, 0x4a
	.zero		1
	.zero		1


	//----- nvinfo : EIATTR_EXIT_INSTR_OFFSETS
	.align		4
        /*0158*/ 	.byte	0x04, 0x1c
        /*015a*/ 	.short	(.L_103 - .L_102)


	//   ....[0]....
.L_102:
        /*015c*/ 	.word	0x000000b0


	//   ....[1]....
        /*0160*/ 	.word	0x00000960


	//   ....[2]....
        /*0164*/ 	.word	0x000009a0


	//----- nvinfo : EIATTR_CRS_STACK_SIZE
	.align		4
.L_103:
        /*0168*/ 	.byte	0x04, 0x1e
        /*016a*/ 	.short	(.L_105 - .L_104)
.L_104:
        /*016c*/ 	.word	0x00000000


	//----- nvinfo : EIATTR_CBANK_PARAM_SIZE
	.align		4
.L_105:
        /*0170*/ 	.byte	0x03, 0x19
        /*0172*/ 	.short	0x0098


	//----- nvinfo : EIATTR_PARAM_CBANK
	.align		4
        /*0174*/ 	.byte	0x04, 0x0a
        /*0176*/ 	.short	(.L_107 - .L_106)
	.align		4
.L_106:
        /*0178*/ 	.word	index@(.nv.constant0._Z14second_sectionPfS_S_S_lllllllfffllllll)
        /*017c*/ 	.short	0x0380
        /*017e*/ 	.short	0x0098


	//----- nvinfo : EIATTR_SW_WAR
	.align		4
.L_107:
        /*0180*/ 	.byte	0x04, 0x36
        /*0182*/ 	.short	(.L_109 - .L_108)
.L_108:
        /*0184*/ 	.word	0x00000008
.L_109:


//--------------------- .nv.info._Z13first_sectionPfS_S_ffllllllllll --------------------------
	.section	.nv.info._Z13first_sectionPfS_S_ffllllllllll,"",@"SHT_CUDA_INFO"
	.sectionflags	@""
	.align	4


	//----- nvinfo : EIATTR_CUDA_API_VERSION
	.align		4
        /*0000*/ 	.byte	0x04, 0x37
        /*0002*/ 	.short	(.L_111 - .L_110)
.L_110:
        /*0004*/ 	.word	0x00000082


	//----- nvinfo : EIATTR_KPARAM_INFO
	.align		4
.L_111:
        /*0008*/ 	.byte	0x04, 0x17
        /*000a*/ 	.short	(.L_113 - .L_112)
.L_112:
        /*000c*/ 	.word	0x00000000
        /*0010*/ 	.short	0x000e
        /*0012*/ 	.short	0x0068
        /*0014*/ 	.byte	0x00, 0xf0, 0x21, 0x00


	//----- nvinfo : EIATTR_KPARAM_INFO
	.align		4
.L_113:
        /*0018*/ 	.byte	0x04, 0x17
        /*001a*/ 	.short	(.L_115 - .L_114)
.L_114:
        /*001c*/ 	.word	0x00000000
        /*0020*/ 	.short	0x000d
        /*0022*/ 	.short	0x0060
        /*0024*/ 	.byte	0x00, 0xf0, 0x21, 0x00


	//----- nvinfo : EIATTR_KPARAM_INFO
	.align		4
.L_115:
        /*0028*/ 	.byte	0x04, 0x17
        /*002a*/ 	.short	(.L_117 - .L_116)
.L_116:
        /*002c*/ 	.word	0x00000000
        /*0030*/ 	.short	0x000c
        /*0032*/ 	.short	0x0058
        /*0034*/ 	.byte	0x00, 0xf0, 0x21, 0x00


	//----- nvinfo : EIATTR_KPARAM_INFO
	.align		4
.L_117:
        /*0038*/ 	.byte	0x04, 0x17
        /*003a*/ 	.short	(.L_119 - .L_118)
.L_118:
        /*003c*/ 	.word	0x00000000
        /*0040*/ 	.short	0x000b
        /*0042*/ 	.short	0x0050
        /*0044*/ 	.byte	0x00, 0xf0, 0x21, 0x00


	//----- nvinfo : EIATTR_KPARAM_INFO
	.align		4
.L_119:
        /*0048*/ 	.byte	0x04, 0x17
        /*004a*/ 	.short	(.L_121 - .L_120)
.L_120:
        /*004c*/ 	.word	0x00000000
        /*0050*/ 	.short	0x000a
        /*0052*/ 	.short	0x0048
        /*0054*/ 	.byte	0x00, 0xf0, 0x21, 0x00


	//----- nvinfo : EIATTR_KPARAM_INFO
	.align		4
.L_121:
        /*0058*/ 	.byte	0x04, 0x17
        /*005a*/ 	.short	(.L_123 - .L_122)
.L_122:
        /*005c*/ 	.word	0x00000000
        /*0060*/ 	.short	0x0009
        /*0062*/ 	.short	0x0040
        /*0064*/ 	.byte	0x00, 0xf0, 0x21, 0x00


	//----- nvinfo : EIATTR_KPARAM_INFO
	.align		4
.L_123:
        /*0068*/ 	.byte	0x04, 0x17
        /*006a*/ 	.short	(.L_125 - .L_124)
.L_124:
        /*006c*/ 	.word	0x00000000
        /*0070*/ 	.short	0x0008
        /*0072*/ 	.short	0x0038
        /*0074*/ 	.byte	0x00, 0xf0, 0x21, 0x00


	//----- nvinfo : EIATTR_KPARAM_INFO
	.align		4
.L_125:
        /*0078*/ 	.byte	0x04, 0x17
        /*007a*/ 	.short	(.L_127 - .L_126)
.L_126:
        /*007c*/ 	.word	0x00000000
        /*0080*/ 	.short	0x0007
        /*0082*/ 	.short	0x0030
        /*0084*/ 	.byte	0x00, 0xf0, 0x21, 0x00


	//----- nvinfo : EIATTR_KPARAM_INFO
	.align		4
.L_127:
        /*0088*/ 	.byte	0x04, 0x17
        /*008a*/ 	.short	(.L_129 - .L_128)
.L_128:
        /*008c*/ 	.word	0x00000000
        /*0090*/ 	.short	0x0006
        /*0092*/ 	.short	0x0028
        /*0094*/ 	.byte	0x00, 0xf0, 0x21, 0x00


	//----- nvinfo : EIATTR_KPARAM_INFO
	.align		4
.L_129:
        /*0098*/ 	.byte	0x04, 0x17
        /*009a*/ 	.short	(.L_131 - .L_130)
.L_130:
        /*009c*/ 	.word	0x00000000
        /*00a0*/ 	.short	0x0005
        /*00a2*/ 	.short	0x0020
        /*00a4*/ 	.byte	0x00, 0xf0, 0x21, 0x00


	//----- nvinfo : EIATTR_KPARAM_INFO
	.align		4
.L_131:
        /*00a8*/ 	.byte	0x04, 0x17
        /*00aa*/ 	.short	(.L_133 - .L_132)
.L_132:
        /*00ac*/ 	.word	0x00000000
        /*00b0*/ 	.short	0x0004
        /*00b2*/ 	.short	0x001c
        /*00b4*/ 	.byte	0x00, 0xf0, 0x11, 0x00


	//----- nvinfo : EIATTR_KPARAM_INFO
	.align		4
.L_133:
        /*00b8*/ 	.byte	0x04, 0x17
        /*00ba*/ 	.short	(.L_135 - .L_134)
.L_134:
        /*00bc*/ 	.word	0x00000000
        /*00c0*/ 	.short	0x0003
        /*00c2*/ 	.short	0x0018
        /*00c4*/ 	.byte	0x00, 0xf0, 0x11, 0x00


	//----- nvinfo : EIATTR_KPARAM_INFO
	.align		4
.L_135:
        /*00c8*/ 	.byte	0x04, 0x17
        /*00ca*/ 	.short	(.L_137 - .L_136)
.L_136:
        /*00cc*/ 	.word	0x00000000
        /*00d0*/ 	.short	0x0002
        /*00d2*/ 	.short	0x0010
        /*00d4*/ 	.byte	0x00, 0xf5, 0x21, 0x00


	//----- nvinfo : EIATTR_KPARAM_INFO
	.align		4
.L_137:
        /*00d8*/ 	.byte	0x04, 0x17
        /*00da*/ 	.short	(.L_139 - .L_138)
.L_138:
        /*00dc*/ 	.word	0x00000000
        /*00e0*/ 	.short	0x0001
        /*00e2*/ 	.short	0x0008
        /*00e4*/ 	.byte	0x00, 0xf5, 0x21, 0x00


	//----- nvinfo : EIATTR_KPARAM_INFO
	.align		4
.L_139:
        /*00e8*/ 	.byte	0x04, 0x17
        /*00ea*/ 	.short	(.L_141 - .L_140)
.L_140:
        /*00ec*/ 	.word	0x00000000
        /*00f0*/ 	.short	0x0000
        /*00f2*/ 	.short	0x0000
        /*00f4*/ 	.byte	0x00, 0xf5, 0x21, 0x00


	//----- nvinfo : EIATTR_SPARSE_MMA_MASK
	.align		4
.L_141:
        /*00f8*/ 	.byte	0x03, 0x50
        /*00fa*/ 	.short	0x0000


	//----- nvinfo : EIATTR_MAXREG_COUNT
	.align		4
        /*00fc*/ 	.byte	0x03, 0x1b
        /*00fe*/ 	.short	0x00ff


	//----- nvinfo : EIATTR_MERCURY_ISA_VERSION
	.align		4
        /*0100*/ 	.byte	0x03, 0x5f
        /*0102*/ 	.short	0x0101


	//----- nvinfo : EIATTR_VRC_CTA_INIT_COUNT
	.align		4
        /*0104*/ 	.byte	0x02, 0x4a
	.zero		1
	.zero		1


	//----- nvinfo : EIATTR_EXIT_INSTR_OFFSETS
	.align		4
        /*0108*/ 	.byte	0x04, 0x1c
        /*010a*/ 	.short	(.L_143 - .L_142)


	//   ....[0]....
.L_142:
        /*010c*/ 	.word	0x00000140


	//   ....[1]....
        /*0110*/ 	.word	0x00000910


	//----- nvinfo : EIATTR_CRS_STACK_SIZE
	.align		4
.L_143:
        /*0114*/ 	.byte	0x04, 0x1e
        /*0116*/ 	.short	(.L_145 - .L_144)
.L_144:
        /*0118*/ 	.word	0x00000000


	//----- nvinfo : EIATTR_CBANK_PARAM_SIZE
	.align		4
.L_145:
        /*011c*/ 	.byte	0x03, 0x19
        /*011e*/ 	.short	0x0070


	//----- nvinfo : EIATTR_PARAM_CBANK
	.align		4
        /*0120*/ 	.byte	0x04, 0x0a
        /*0122*/ 	.short	(.L_147 - .L_146)
	.align		4
.L_146:
        /*0124*/ 	.word	index@(.nv.constant0._Z13first_sectionPfS_S_ffllllllllll)
        /*0128*/ 	.short	0x0380
        /*012a*/ 	.short	0x0070


	//----- nvinfo : EIATTR_SW_WAR
	.align		4
.L_147:
        /*012c*/ 	.byte	0x04, 0x36
        /*012e*/ 	.short	(.L_149 - .L_148)
.L_148:
        /*0130*/ 	.word	0x00000008
.L_149:


//--------------------- .nv.callgraph             --------------------------
	.section	.nv.callgraph,"",@"SHT_CUDA_CALLGRAPH"
	.align	4
	.sectionentsize	8
	.align		4
        /*0000*/ 	.word	0x00000000
	.align		4
        /*0004*/ 	.word	0xffffffff
	.align		4
        /*0008*/ 	.word	0x00000000
	.align		4
        /*000c*/ 	.word	0xfffffffe
	.align		4
        /*0010*/ 	.word	0x00000000
	.align		4
        /*0014*/ 	.word	0xfffffffd
	.align		4
        /*0018*/ 	.word	0x00000000
	.align		4
        /*001c*/ 	.word	0xfffffffc


//--------------------- .text._Z13third_sectionPfS_S_flllllllllll --------------------------
	.section	.text._Z13third_sectionPfS_S_flllllllllll,"ax",@progbits
	.align	128
        .global         _Z13third_sectionPfS_S_flllllllllll
        .type           _Z13third_sectionPfS_S_flllllllllll,@function
        .size           _Z13third_sectionPfS_S_flllllllllll,(.L_x_31 - _Z13third_sectionPfS_S_flllllllllll)
        .other          _Z13third_sectionPfS_S_flllllllllll,@"STO_CUDA_ENTRY STV_DEFAULT"
_Z13third_sectionPfS_S_flllllllllll:
.text._Z13third_sectionPfS_S_flllllllllll:
[----:B------:R-:W-:Y:S01]  /*0000*/  LDC R1, c[0x0][0x37c] ;  /* 0x0000df00ff017b82 */ /* 0x000fe20000000800 */
[----:B------:R-:W0:Y:S01]  /*0010*/  S2R R0, SR_CTAID.Y ;  /* 0x0000000000007919 */ /* 0x000e220000002600 */
[----:B------:R-:W1:Y:S01]  /*0020*/  LDCU UR4, c[0x0][0x360] ;  /* 0x00006c00ff0477ac */ /* 0x000e620008000800 */
[----:B------:R-:W0:Y:S01]  /*0030*/  S2R R3, SR_TID.Y ;  /* 0x0000000000037919 */ /* 0x000e220000002200 */
[----:B------:R-:W0:Y:S01]  /*0040*/  LDCU UR5, c[0x0][0x364] ;  /* 0x00006c80ff0577ac */ /* 0x000e220008000800 */
[----:B------:R-:W1:Y:S01]  /*0050*/  S2R R7, SR_CTAID.X ;  /* 0x0000000000077919 */ /* 0x000e620000002500 */
[----:B------:R-:W2:Y:S01]  /*0060*/  LDCU.128 UR12, c[0x0][0x3e0] ;  /* 0x00007c00ff0c77ac */ /* 0x000ea20008000c00 */
[----:B------:R-:W1:Y:S01]  /*0070*/  S2R R2, SR_TID.X ;  /* 0x0000000000027919 */ /* 0x000e620000002100 */
[----:B------:R-:W3:Y:S01]  /*0080*/  LDCU.64 UR6, c[0x0][0x3d8] ;  /* 0x00007b00ff0677ac */ /* 0x000ee20008000a00 */
[----:B------:R-:W4:Y:S01]  /*0090*/  LDCU.64 UR8, c[0x0][0x3f0] ;  /* 0x00007e00ff0877ac */ /* 0x000f220008000a00 */
[----:B0-----:R-:W-:-:S05]  /*00a0*/  IMAD R0, R0, UR5, R3 ;  /* 0x0000000500007c24 */ /* 0x001fca000f8e0203 */
[----:B--2---:R-:W-:Y:S01]  /*00b0*/  IADD3 R0, P0, PT, R0, UR14, RZ ;  /* 0x0000000e00007c10 */ /* 0x004fe2000ff1e0ff */
[----:B-1----:R-:W-:-:S04]  /*00c0*/  IMAD R7, R7, UR4, R2 ;  /* 0x0000000407077c24 */ /* 0x002fc8000f8e0202 */
[----:B------:R-:W-:Y:S01]  /*00d0*/  IMAD.X R6, RZ, RZ, UR15, P0 ;  /* 0x0000000fff067e24 */ /* 0x000fe200080e06ff */
[----:B----4-:R-:W-:Y:S02]  /*00e0*/  ISETP.GE.U32.AND P0, PT, R0, UR8, PT ;  /* 0x0000000800007c0c */ /* 0x010fe4000bf06070 */
[----:B---3--:R-:W-:Y:S02]  /*00f0*/  IADD3 R7, P1, PT, R7, UR6, RZ ;  /* 0x0000000607077c10 */ /* 0x008fe4000ff3e0ff */
[----:B------:R-:W-:-:S03]  /*0100*/  ISETP.GE.AND.EX P0, PT, R6, UR9, PT, P0 ;  /* 0x0000000906007c0c */ /* 0x000fc6000bf06300 */
[----:B------:R-:W-:Y:S01]  /*0110*/  IMAD.X R16, RZ, RZ, UR7, P1 ;  /* 0x00000007ff107e24 */ /* 0x000fe200088e06ff */
[----:B------:R-:W-:-:S04]  /*0120*/  ISETP.GE.U32.AND P1, PT, R7, UR12, PT ;  /* 0x0000000c07007c0c */ /* 0x000fc8000bf26070 */
[----:B------:R-:W-:-:S13]  /*0130*/  ISETP.GE.OR.EX P0, PT, R16, UR13, P0, P1 ;  /* 0x0000000d10007c0c */ /* 0x000fda0008706710 */
[----:B------:R-:W-:Y:S05]  /*0140*/  @P0 EXIT ;  /* 0x000000000000094d */ /* 0x000fea0003800000 */
[----:B------:R-:W0:Y:S01]  /*0150*/  LDCU.64 UR4, c[0x0][0x3d0] ;  /* 0x00007a00ff0477ac */ /* 0x000e220008000a00 */
[----:B------:R-:W1:Y:S01]  /*0160*/  LDC.64 R2, c[0x0][0x3a8] ;  /* 0x0000ea00ff027b82 */ /* 0x000e620000000a00 */
[----:B------:R-:W-:Y:S01]  /*0170*/  IADD3 R8, P0, PT, R7, 0x4, RZ ;  /* 0x0000000407087810 */ /* 0x000fe20007f1e0ff */
[----:B------:R-:W1:Y:S03]  /*0180*/  LDCU.128 UR8, c[0x0][0x3c0] ;  /* 0x00007800ff0877ac */ /* 0x000e660008000c00 */
[----:B------:R-:W-:Y:S01]  /*0190*/  IADD3.X R4, PT, PT, RZ, R16, RZ, P0, !PT ;  /* 0x00000010ff047210 */ /* 0x000fe200007fe4ff */
[----:B------:R-:W2:Y:S02]  /*01a0*/  LDCU.128 UR12, c[0x0][0x380] ;  /* 0x00007000ff0c77ac */ /* 0x000ea40008000c00 */
[----:B------:R-:W3:Y:S01]  /*01b0*/  LDC.64 R18, c[0x0][0x3b0] ;  /* 0x0000ec00ff127b82 */ /* 0x000ee20000000a00 */
[----:B------:R-:W4:Y:S07]  /*01c0*/  LDCU.64 UR6, c[0x0][0x390] ;  /* 0x00007200ff0677ac */ /* 0x000f2e0008000a00 */
[----:B------:R-:W5:Y:S01]  /*01d0*/  LDC.64 R14, c[0x0][0x3b8] ;  /* 0x0000ee00ff0e7b82 */ /* 0x000f620000000a00 */
[----:B0-----:R-:W-:-:S04]  /*01e0*/  IMAD R5, R4, UR4, RZ ;  /* 0x0000000404057c24 */ /* 0x001fc8000f8e02ff */
[C---:B------:R-:W-:Y:S02]  /*01f0*/  IMAD R5, R8.reuse, UR5, R5 ;  /* 0x0000000508057c24 */ /* 0x040fe4000f8e0205 */
[----:B------:R-:W-:Y:S01]  /*0200*/  IMAD.WIDE.U32 R8, R8, UR4, RZ ;  /* 0x0000000408087c25 */ /* 0x000fe2000f8e00ff */
[----:B------:R-:W0:Y:S03]  /*0210*/  LDCU.64 UR4, c[0x0][0x358] ;  /* 0x00006b00ff0477ac */ /* 0x000e260008000a00 */
[----:B------:R-:W-:Y:S02]  /*0220*/  IMAD.IADD R9, R9, 0x1, R5 ;  /* 0x0000000109097824 */ /* 0x000fe400078e0205 */
[C---:B-1----:R-:W-:Y:S02]  /*0230*/  IMAD R4, R2.reuse, UR11, RZ ;  /* 0x0000000b02047c24 */ /* 0x042fe4000f8e02ff */
[----:B------:R-:W-:-:S04]  /*0240*/  IMAD.WIDE.U32 R10, R2, UR10, R8 ;  /* 0x0000000a020a7c25 */ /* 0x000fc8000f8e0008 */
[----:B------:R-:W-:Y:S01]  /*0250*/  IMAD R13, R3, UR10, R4 ;  /* 0x0000000a030d7c24 */ /* 0x000fe2000f8e0204 */
[----:B------:R-:W-:Y:S01]  /*0260*/  IADD3 R10, P0, PT, R0, R10, RZ ;  /* 0x0000000a000a7210 */ /* 0x000fe20007f1e0ff */
[----:B------:R-:W1:Y:S01]  /*0270*/  LDC.64 R4, c[0x0][0x3a0] ;  /* 0x0000e800ff047b82 */ /* 0x000e620000000a00 */
[----:B---3--:R-:W-:Y:S02]  /*0280*/  IMAD R22, R18, UR11, RZ ;  /* 0x0000000b12167c24 */ /* 0x008fe4000f8e02ff */
[----:B------:R-:W-:Y:S01]  /*0290*/  IADD3.X R11, PT, PT, R6, R11, R13, P0, !PT ;  /* 0x0000000b060b7210 */ /* 0x000fe200007fe40d */
[----:B-----5:R-:W-:Y:S01]  /*02a0*/  IMAD R24, R14, UR11, RZ ;  /* 0x0000000b0e187c24 */ /* 0x020fe2000f8e02ff */
[----:B--2---:R-:W-:Y:S01]  /*02b0*/  LEA R20, P0, R10, UR14, 0x2 ;  /* 0x0000000e0a147c11 */ /* 0x004fe2000f8010ff */
[----:B------:R-:W-:Y:S02]  /*02c0*/  IMAD.WIDE.U32 R12, R14, UR10, R8 ;  /* 0x0000000a0e0c7c25 */ /* 0x000fe4000f8e0008 */
[----:B------:R-:W2:Y:S01]  /*02d0*/  LDC.64 R2, c[0x0][0x3c0] ;  /* 0x0000f000ff027b82 */ /* 0x000ea20000000a00 */
[----:B------:R-:W-:Y:S01]  /*02e0*/  LEA.HI.X R21, R10, UR15, R11, 0x2, P0 ;  /* 0x0000000f0a157c11 */ /* 0x000fe200080f140b */
[----:B------:R-:W-:Y:S01]  /*02f0*/  IMAD.WIDE.U32 R10, R18, UR10, R8 ;  /* 0x0000000a120a7c25 */ /* 0x000fe2000f8e0008 */
[----:B------:R-:W-:-:S03]  /*0300*/  IADD3 R14, P1, PT, R0, R12, RZ ;  /* 0x0000000c000e7210 */ /* 0x000fc60007f3e0ff */
[----:B------:R-:W-:Y:S02]  /*0310*/  IMAD R19, R19, UR10, R22 ;  /* 0x0000000a13137c24 */ /* 0x000fe4000f8e0216 */
[----:B------:R-:W-:Y:S01]  /*0320*/  IMAD R17, R15, UR10, R24 ;  /* 0x0000000a0f117c24 */ /* 0x000fe2000f8e0218 */
[----:B------:R-:W-:Y:S01]  /*0330*/  IADD3 R15, P0, PT, R0, R10, RZ ;  /* 0x0000000a000f7210 */ /* 0x000fe20007f1e0ff */
[----:B------:R-:W-:Y:S01]  /*0340*/  IMAD R22, R16, UR8, RZ ;  /* 0x0000000810167c24 */ /* 0x000fe2000f8e02ff */
[----:B0-----:R-:W3:Y:S02]  /*0350*/  LDG.E.CONSTANT R10, desc[UR4][R20.64+0x10] ;  /* 0x00001004140a7981 */ /* 0x001ee4000c1e9900 */
[C---:B------:R-:W-:Y:S01]  /*0360*/  IADD3.X R18, PT, PT, R6.reuse, R11, R19, P0, !PT ;  /* 0x0000000b06127210 */ /* 0x040fe200007fe413 */
[----:B------:R-:W-:Y:S01]  /*0370*/  IMAD R19, R7, UR9, R22 ;  /* 0x0000000907137c24 */ /* 0x000fe2000f8e0216 */
[----:B------:R-:W-:Y:S01]  /*0380*/  IADD3.X R11, PT, PT, R6, R13, R17, P1, !PT ;  /* 0x0000000d060b7210 */ /* 0x000fe20000ffe411 */
[----:B-1----:R-:W-:Y:S01]  /*0390*/  IMAD.WIDE.U32 R12, R4, UR10, R8 ;  /* 0x0000000a040c7c25 */ /* 0x002fe2000f8e0008 */
[----:B------:R-:W-:-:S03]  /*03a0*/  LEA R8, P0, R15, UR14, 0x2 ;  /* 0x0000000e0f087c11 */ /* 0x000fc6000f8010ff */
[----:B------:R-:W-:Y:S01]  /*03b0*/  IMAD R16, R4, UR11, RZ ;  /* 0x0000000b04107c24 */ /* 0x000fe2000f8e02ff */
[----:B------:R-:W-:Y:S02]  /*03c0*/  LEA R4, P1, R14, UR14, 0x2 ;  /* 0x0000000e0e047c11 */ /* 0x000fe4000f8210ff */
[----:B------:R-:W-:Y:S01]  /*03d0*/  LEA.HI.X R9, R15, UR15, R18, 0x2, P0 ;  /* 0x0000000f0f097c11 */ /* 0x000fe200080f1412 */
[----:B--2---:R-:W-:Y:S01]  /*03e0*/  IMAD.WIDE.U32 R2, R7, UR8, R2 ;  /* 0x0000000807027c25 */ /* 0x004fe2000f8e0002 */
[----:B------:R-:W-:-:S03]  /*03f0*/  IADD3 R7, P2, PT, R0, R12, RZ ;  /* 0x0000000c00077210 */ /* 0x000fc60007f5e0ff */
[----:B------:R-:W-:Y:S01]  /*0400*/  IMAD R17, R5, UR10, R16 ;  /* 0x0000000a05117c24 */ /* 0x000fe2000f8e0210 */
[----:B------:R-:W-:Y:S01]  /*0410*/  IADD3 R0, P3, PT, R0, R2, RZ ;  /* 0x0000000200007210 */ /* 0x000fe20007f7e0ff */
[----:B------:R-:W2:Y:S01]  /*0420*/  LDG.E.CONSTANT R9, desc[UR4][R8.64+0x10] ;  /* 0x0000100408097981 */ /* 0x000ea2000c1e9900 */
[----:B------:R-:W-:Y:S02]  /*0430*/  LEA.HI.X R5, R14, UR15, R11, 0x2, P1 ;  /* 0x0000000f0e057c11 */ /* 0x000fe400088f140b */
[C---:B------:R-:W-:Y:S02]  /*0440*/  IADD3.X R12, PT, PT, R6.reuse, R13, R17, P2, !PT ;  /* 0x0000000d060c7210 */ /* 0x040fe400017fe411 */
[----:B------:R-:W-:Y:S02]  /*0450*/  IADD3.X R3, PT, PT, R6, R3, R19, P3, !PT ;  /* 0x0000000306037210 */ /* 0x000fe40001ffe413 */
[C---:B----4-:R-:W-:Y:S01]  /*0460*/  LEA R6, P0, R7.reuse, UR6, 0x2 ;  /* 0x0000000607067c11 */ /* 0x050fe2000f8010ff */
[----:B------:R-:W4:Y:S01]  /*0470*/  LDG.E.CONSTANT R5, desc[UR4][R4.64+0x10] ;  /* 0x0000100404057981 */ /* 0x000f22000c1e9900 */
[----:B------:R-:W-:Y:S01]  /*0480*/  LEA R2, P1, R0, UR12, 0x2 ;  /* 0x0000000c00027c11 */ /* 0x000fe2000f8210ff */
[----:B------:R-:W0:Y:S01]  /*0490*/  LDCU UR6, c[0x0][0x398] ;  /* 0x00007300ff0677ac */ /* 0x000e220008000800 */
[----:B------:R-:W-:-:S02]  /*04a0*/  LEA.HI.X R7, R7, UR7, R12, 0x2, P0 ;  /* 0x0000000707077c11 */ /* 0x000fc400080f140c */
[----:B------:R-:W-:-:S04]  /*04b0*/  LEA.HI.X R3, R0, UR13, R3, 0x2, P1 ;  /* 0x0000000d00037c11 */ /* 0x000fc800088f1403 */
[----:B------:R-:W5:Y:S04]  /*04c0*/  LDG.E.CONSTANT R7, desc[UR4][R6.64+0x10] ;  /* 0x0000100406077981 */ /* 0x000f68000c1e9900 */
[----:B------:R-:W5:Y:S01]  /*04d0*/  LDG.E R11, desc[UR4][R2.64+0x4] ;  /* 0x00000404020b7981 */ /* 0x000f62000c1e1900 */
[----:B---3--:R-:W-:-:S04]  /*04e0*/  FADD R10, R10, R10 ;  /* 0x0000000a0a0a7221 */ /* 0x008fc80000000000 */
[----:B0-----:R-:W-:-:S04]  /*04f0*/  FMUL R10, R10, UR6 ;  /* 0x000000060a0a7c20 */ /* 0x001fc80008400000 */
[----:B--2---:R-:W-:-:S04]  /*0500*/  FFMA R10, R9, UR6, -R10 ;  /* 0x00000006090a7c23 */ /* 0x004fc8000800080a */
[----:B----4-:R-:W-:-:S04]  /*0510*/  FFMA R10, R5, UR6, R10 ;  /* 0x00000006050a7c23 */ /* 0x010fc8000800000a */
[----:B-----5:R-:W-:-:S05]  /*0520*/  FFMA R11, R10, -R7, R11 ;  /* 0x800000070a0b7223 */ /* 0x020fca000000000b */
[----:B------:R-:W-:Y:S01]  /*0530*/  STG.E desc[UR4][R2.64+0x4], R11 ;  /* 0x0000040b02007986 */ /* 0x000fe2000c101904 */
[----:B------:R-:W-:Y:S05]  /*0540*/  EXIT ;  /* 0x000000000000794d */ /* 0x000fea0003800000 */
.L_x_0:
[----:B------:R-:W-:-:S00]  /*0550*/  BRA `(.L_x_0) ;  /* 0xfffffffc00fc7947 */ /* 0x000fc0000383ffff */
[----:B------:R-:W-:-:S00]  /*0560*/  NOP ;  /* 0x0000000000007918 */ /* 0x000fc00000000000 */
        /* <DEDUP_REMOVED lines=9> */
.L_x_31:


//--------------------- .text._Z14second_sectionPfS_S_S_lllllllfffllllll --------------------------
	.section	.text._Z14second_sectionPfS_S_S_lllllllfffllllll,"ax",@progbits
	.align	128
        .global         _Z14second_sectionPfS_S_S_lllllllfffllllll
        .type           _Z14second_sectionPfS_S_S_lllllllfffllllll,@function
        .size           _Z14second_sectionPfS_S_S_lllllllfffllllll,(.L_x_32 - _Z14second_sectionPfS_S_S_lllllllfffllllll)
        .other          _Z14second_sectionPfS_S_S_lllllllfffllllll,@"STO_CUDA_ENTRY STV_DEFAULT"
_Z14second_sectionPfS_S_S_lllllllfffllllll:
.text._Z14second_sectionPfS_S_S_lllllllfffllllll:
[----:B------:R-:W-:Y:S01]  /*0000*/  LDC R1, c[0x0][0x37c] ;  /* 0x0000df00ff017b82 */ /* 0x000fe20000000800 */
[----:B------:R-:W0:Y:S01]  /*0010*/  S2R R2, SR_CTAID.X ;  /* 0x0000000000027919 */ /* 0x000e220000002500 */
[----:B------:R-:W0:Y:S01]  /*0020*/  LDCU UR4, c[0x0][0x360] ;  /* 0x00006c00ff0477ac */ /* 0x000e220008000800 */
[----:B------:R-:W0:Y:S01]  /*0030*/  S2R R3, SR_TID.X ;  /* 0x0000000000037919 */ /* 0x000e220000002100 */
[----:B------:R-:W1:Y:S01]  /*0040*/  LDCU.64 UR6, c[0x0][0x3e8] ;  /* 0x00007d00ff0677ac */ /* 0x000e620008000a00 */
[----:B------:R-:W2:Y:S01]  /*0050*/  LDCU.64 UR8, c[0x0][0x3f0] ;  /* 0x00007e00ff0877ac */ /* 0x000ea20008000a00 */
[----:B0-----:R-:W-:-:S05]  /*0060*/  IMAD R2, R2, UR4, R3 ;  /* 0x0000000402027c24 */ /* 0x001fca000f8e0203 */
[----:B-1----:R-:W-:-:S05]  /*0070*/  IADD3 R2, P0, PT, R2, UR6, RZ ;  /* 0x0000000602027c10 */ /* 0x002fca000ff1e0ff */
[----:B------:R-:W-:Y:S01]  /*0080*/  IMAD.X R3, RZ, RZ, UR7, P0 ;  /* 0x00000007ff037e24 */ /* 0x000fe200080e06ff */
[----:B--2---:R-:W-:-:S04]  /*0090*/  ISETP.GE.U32.AND P0, PT, R2, UR8, PT ;  /* 0x0000000802007c0c */ /* 0x004fc8000bf06070 */
[----:B------:R-:W-:-:S13]  /*00a0*/  ISETP.GE.AND.EX P0, PT, R3, UR9, PT, P0 ;  /* 0x0000000903007c0c */ /* 0x000fda000bf06300 */
[----:B------:R-:W-:Y:S05]  /*00b0*/  @P0 EXIT ;  /* 0x000000000000094d */ /* 0x000fea0003800000 */
[----:B------:R-:W0:Y:S01]  /*00c0*/  LDCU.128 UR4, c[0x0][0x3b0] ;  /* 0x00007600ff0477ac */ /* 0x000e220008000c00 */
[----:B------:R-:W1:Y:S01]  /*00d0*/  LDCU.128 UR8, c[0x0][0x380] ;  /* 0x00007000ff0877ac */ /* 0x000e620008000c00 */
[----:B------:R-:W2:Y:S01]  /*00e0*/  LDCU.64 UR12, c[0x0][0x358] ;  /* 0x00006b00ff0c77ac */ /* 0x000ea20008000a00 */
[----:B------:R-:W3:Y:S01]  /*00f0*/  LDCU.128 UR16, c[0x0][0x3a0] ;  /* 0x00007400ff1077ac */ /* 0x000ee20008000c00 */
[----:B------:R-:W4:Y:S01]  /*0100*/  LDCU.128 UR20, c[0x0][0x390] ;  /* 0x00007200ff1477ac */ /* 0x000f220008000c00 */
[----:B0-----:R-:W-:Y:S02]  /*0110*/  IMAD R5, R3, UR4, RZ ;  /* 0x0000000403057c24 */ /* 0x001fe4000f8e02ff */
[C---:B------:R-:W-:Y:S01]  /*0120*/  IMAD.WIDE.U32 R6, R2.reuse, UR4, RZ ;  /* 0x0000000402067c25 */ /* 0x040fe2000f8e00ff */
[----:B------:R-:W0:Y:S03]  /*0130*/  LDCU UR4, c[0x0][0x3e0] ;  /* 0x00007c00ff0477ac */ /* 0x000e260008000800 */
[----:B------:R-:W-:Y:S01]  /*0140*/  IMAD R5, R2, UR5, R5 ;  /* 0x0000000502057c24 */ /* 0x000fe2000f8e0205 */
[----:B-1----:R-:W-:-:S03]  /*0150*/  LEA R4, P0, R6, UR10, 0x2 ;  /* 0x0000000a06047c11 */ /* 0x002fc6000f8010ff */
[----:B------:R-:W-:-:S05]  /*0160*/  IMAD.IADD R5, R7, 0x1, R5 ;  /* 0x0000000107057824 */ /* 0x000fca00078e0205 */
[----:B------:R-:W-:Y:S02]  /*0170*/  LEA.HI.X R5, R6, UR11, R5, 0x2, P0 ;  /* 0x0000000b06057c11 */ /* 0x000fe400080f1405 */
[----:B------:R-:W1:Y:S03]  /*0180*/  LDC.64 R6, c[0x0][0x3d8] ;  /* 0x0000f600ff067b82 */ /* 0x000e660000000a00 */
[----:B--2---:R-:W1:Y:S04]  /*0190*/  LDG.E.CONSTANT R14, desc[UR12][R4.64] ;  /* 0x0000000c040e7981 */ /* 0x004e68000c1e9900 */
[----:B------:R-:W0:Y:S01]  /*01a0*/  LDG.E.CONSTANT R0, desc[UR12][R4.64+0x4] ;  /* 0x0000040c04007981 */ /* 0x000e22000c1e9900 */
[----:B------:R-:W-:Y:S01]  /*01b0*/  UMOV UR5, 0x3fb99999 ;  /* 0x3fb9999900057882 */ /* 0x000fe20000000000 */
[----:B-1----:R-:W-:-:S04]  /*01c0*/  FADD R14, R14, -R7 ;  /* 0x800000070e0e7221 */ /* 0x002fc80000000000 */
[----:B------:R-:W1:Y:S01]  /*01d0*/  F2F.F64.F32 R8, R14 ;  /* 0x0000000e00087310 */ /* 0x000e620000201800 */
[----:B0-----:R-:W-:Y:S01]  /*01e0*/  FADD R0, R0, -UR4 ;  /* 0x8000000400007e21 */ /* 0x001fe20008000000 */
[----:B------:R-:W-:-:S06]  /*01f0*/  UMOV UR4, 0x9999999a ;  /* 0x9999999a00047882 */ /* 0x000fcc0000000000 */
[----:B------:R-:W0:Y:S01]  /*0200*/  F2F.F64.F32 R10, R0 ;  /* 0x00000000000a7310 */ /* 0x000e220000201800 */
[----:B-1----:R-:W-:Y:S02]  /*0210*/  DMUL R12, R8, UR4 ;  /* 0x00000004080c7c28 */ /* 0x002fe40008000000 */
[----:B0-----:R-:W-:-:S08]  /*0220*/  DMUL R16, R10, UR4 ;  /* 0x000000040a107c28 */ /* 0x001fd00008000000 */
[----:B------:R-:W0:Y:S01]  /*0230*/  F2F.F32.F64 R12, R12 ;  /* 0x0000000c000c7310 */ /* 0x000e220000301000 */
[----:B------:R-:W3:Y:S07]  /*0240*/  LDC.64 R10, c[0x0][0x3f8] ;  /* 0x0000fe00ff0a7b82 */ /* 0x000eee0000000a00 */
[----:B------:R-:W1:Y:S08]  /*0250*/  F2F.F32.F64 R8, R16 ;  /* 0x0000001000087310 */ /* 0x000e700000301000 */
[----:B0-----:R0:W2:Y:S08]  /*0260*/  F2I.S64.FLOOR R4, R12 ;  /* 0x0000000c00047311 */ /* 0x0010b00000205900 */
[----:B-1----:R-:W1:Y:S01]  /*0270*/  F2I.S64.FLOOR R8, R8 ;  /* 0x0000000800087311 */ /* 0x002e620000205900 */
[----:B---3--:R-:W-:Y:S01]  /*0280*/  IMAD R11, R11, UR16, RZ ;  /* 0x000000100b0b7c24 */ /* 0x008fe2000f8e02ff */
[----:B0-----:R-:W0:Y:S01]  /*0290*/  LDC.64 R12, c[0x0][0x408] ;  /* 0x00010200ff0c7b82 */ /* 0x001e220000000a00 */
[----:B------:R-:W-:Y:S01]  /*02a0*/  IMAD.WIDE.U32 R2, R10, UR16, R2 ;  /* 0x000000100a027c25 */ /* 0x000fe2000f8e0002 */
[----:B--2---:R-:W-:-:S03]  /*02b0*/  IADD3 R7, P0, PT, R4, 0x2, RZ ;  /* 0x0000000204077810 */ /* 0x004fc60007f1e0ff */
[----:B------:R-:W-:Y:S01]  /*02c0*/  IMAD R11, R10, UR17, R11 ;  /* 0x000000110a0b7c24 */ /* 0x000fe2000f8e020b */
[----:B------:R-:W-:Y:S01]  /*02d0*/  IADD3.X R15, PT, PT, RZ, R5, RZ, P0, !PT ;  /* 0x00000005ff0f7210 */ /* 0x000fe200007fe4ff */
[----:B-1----:R-:W-:-:S04]  /*02e0*/  IMAD.WIDE.U32 R18, R7, UR18, R8 ;  /* 0x0000001207127c25 */ /* 0x002fc8000f8e0008 */
[----:B------:R-:W-:Y:S01]  /*02f0*/  IMAD R20, R15, UR18, RZ ;  /* 0x000000120f147c24 */ /* 0x000fe2000f8e02ff */
[----:B------:R-:W-:-:S03]  /*0300*/  LEA R16, P0, R18, UR8, 0x2 ;  /* 0x0000000812107c11 */ /* 0x000fc6000f8010ff */
[----:B------:R-:W-:-:S04]  /*0310*/  IMAD R7, R7, UR19, R20 ;  /* 0x0000001307077c24 */ /* 0x000fc8000f8e0214 */
[----:B------:R-:W-:-:S05]  /*0320*/  IMAD.IADD R7, R19, 0x1, R7 ;  /* 0x0000000113077824 */ /* 0x000fca00078e0207 */
[----:B------:R-:W-:Y:S01]  /*0330*/  LEA.HI.X R17, R18, UR9, R7, 0x2, P0 ;  /* 0x0000000912117c11 */ /* 0x000fe200080f1407 */
[----:B------:R-:W-:Y:S01]  /*0340*/  FMUL R21, R0, 0.10000000149011611938 ;  /* 0x3dcccccd00157820 */ /* 0x000fe20000400000 */
[C---:B----4-:R-:W-:Y:S01]  /*0350*/  LEA R18, P0, R2.reuse, UR20, 0x2 ;  /* 0x0000001402127c11 */ /* 0x050fe2000f8010ff */
[----:B------:R-:W1:Y:S01]  /*0360*/  LDCU.128 UR8, c[0x0][0x3c0] ;  /* 0x00007800ff0877ac */ /* 0x000e620008000c00 */
[----:B------:R-:W-:Y:S01]  /*0370*/  IADD3 R3, PT, PT, R3, R11, RZ ;  /* 0x0000000b03037210 */ /* 0x000fe20007ffe0ff */
[----:B------:R2:W3:Y:S01]  /*0380*/  LDG.E.CONSTANT R16, desc[UR12][R16.64+0x8] ;  /* 0x0000080c10107981 */ /* 0x0004e2000c1e9900 */
[----:B------:R-:W4:Y:S02]  /*0390*/  LDC.64 R10, c[0x0][0x410] ;  /* 0x00010400ff0a7b82 */ /* 0x000f240000000a00 */
[----:B------:R-:W-:-:S05]  /*03a0*/  LEA.HI.X R19, R2, UR21, R3, 0x2, P0 ;  /* 0x0000001502137c11 */ /* 0x000fca00080f1403 */
[----:B------:R5:W3:Y:S01]  /*03b0*/  LDG.E.CONSTANT R7, desc[UR12][R18.64] ;  /* 0x0000000c12077981 */ /* 0x000ae2000c1e9900 */
[----:B------:R-:W-:Y:S01]  /*03c0*/  IADD3 R15, P0, PT, R4, 0x4, RZ ;  /* 0x00000004040f7810 */ /* 0x000fe20007f1e0ff */
[----:B------:R-:W0:Y:S01]  /*03d0*/  LDC.64 R2, c[0x0][0x400] ;  /* 0x00010000ff027b82 */ /* 0x000e220000000a00 */
[----:B--2---:R-:W-:Y:S01]  /*03e0*/  FMUL R17, R14, 0.10000000149011611938 ;  /* 0x3dcccccd0e117820 */ /* 0x004fe20000400000 */
[----:B------:R-:W2:Y:S01]  /*03f0*/  FRND.FLOOR R0, R21 ;  /* 0x0000001500007307 */ /* 0x000ea20000205000 */
[----:B------:R-:W-:Y:S01]  /*0400*/  UIADD3 UR6, UP0, UPT, UR6, -0x1, URZ ;  /* 0xffffffff06067890 */ /* 0x000fe2000ff1e0ff */
[----:B------:R-:W-:Y:S02]  /*0410*/  IMAD.X R23, RZ, RZ, R5, P0 ;  /* 0x000000ffff177224 */ /* 0x000fe400000e0605 */
[----:B------:R-:W-:Y:S01]  /*0420*/  FMUL R6, R6, R6 ;  /* 0x0000000606067220 */ /* 0x000fe20000400000 */
[----:B------:R-:W-:Y:S01]  /*0430*/  BSSY.RECONVERGENT B0, `(.L_x_1) ;  /* 0x0000044000007945 */ /* 0x000fe20003800200 */
[----:B------:R-:W-:-:S02]  /*0440*/  UIADD3.X UR7, UPT, UPT, UR7, -0x1, URZ, UP0, !UPT ;  /* 0xffffffff07077890 */ /* 0x000fc400087fe4ff */
[----:B-1----:R-:W-:Y:S01]  /*0450*/  UIADD3 UR4, UP0, UPT, UR8, -0x1, URZ ;  /* 0xffffffff08047890 */ /* 0x002fe2000ff1e0ff */
[----:B------:R-:W-:-:S03]  /*0460*/  ISETP.GE.U32.AND P2, PT, R4, UR6, PT ;  /* 0x0000000604007c0c */ /* 0x000fc6000bf46070 */
[----:B------:R-:W-:Y:S01]  /*0470*/  UIADD3.X UR5, UPT, UPT, UR9, -0x1, URZ, UP0, !UPT ;  /* 0xffffffff09057890 */ /* 0x000fe200087fe4ff */
[----:B------:R-:W-:Y:S01]  /*0480*/  ISETP.GE.AND.EX P2, PT, R5, UR7, PT, P2 ;  /* 0x0000000705007c0c */ /* 0x000fe2000bf46320 */
[-C--:B----4-:R-:W-:Y:S01]  /*0490*/  IMAD R20, R23, R10.reuse, RZ ;  /* 0x0000000a17147224 */ /* 0x090fe200078e02ff */
[----:B------:R-:W-:Y:S01]  /*04a0*/  UIADD3 UR8, UP0, UPT, UR10, 0x1, URZ ;  /* 0x000000010a087890 */ /* 0x000fe2000ff1e0ff */
[----:B--2---:R-:W-:Y:S01]  /*04b0*/  FADD R0, R21, -R0 ;  /* 0x8000000015007221 */ /* 0x004fe20000000000 */
[----:B------:R-:W-:Y:S01]  /*04c0*/  IADD3 R21, P5, PT, R8, 0x1, RZ ;  /* 0x0000000108157810 */ /* 0x000fe20007fbe0ff */
[C---:B-----5:R-:W-:Y:S01]  /*04d0*/  IMAD R19, R15.reuse, R11, R20 ;  /* 0x0000000b0f137224 */ /* 0x060fe200078e0214 */
[----:B------:R-:W-:Y:S01]  /*04e0*/  UIADD3.X UR9, UPT, UPT, URZ, UR11, URZ, UP0, !UPT ;  /* 0x0000000bff097290 */ /* 0x000fe200087fe4ff */
[----:B------:R-:W-:Y:S01]  /*04f0*/  IMAD.WIDE.U32 R14, R15, R10, RZ ;  /* 0x0000000a0f0e7225 */ /* 0x000fe200078e00ff */
[----:B------:R-:W1:Y:S01]  /*0500*/  FRND.FLOOR R20, R17 ;  /* 0x0000001100147307 */ /* 0x000e620000205000 */
[----:B------:R-:W-:-:S02]  /*0510*/  ISETP.GE.U32.AND P3, PT, R21, UR4, PT ;  /* 0x0000000415007c0c */ /* 0x000fc4000bf66070 */
[-C--:B0-----:R-:W-:Y:S01]  /*0520*/  IMAD R13, R13, R2.reuse, RZ ;  /* 0x000000020d0d7224 */ /* 0x081fe200078e02ff */
[----:B------:R-:W-:Y:S02]  /*0530*/  IADD3 R15, PT, PT, R15, R19, RZ ;  /* 0x000000130f0f7210 */ /* 0x000fe40007ffe0ff */
[----:B------:R-:W-:Y:S01]  /*0540*/  ISETP.LT.U32.AND P6, PT, R21, UR4, PT ;  /* 0x0000000415007c0c */ /* 0x000fe2000bfc1070 */
[C---:B------:R-:W-:Y:S02]  /*0550*/  IMAD R13, R12.reuse, R3, R13 ;  /* 0x000000030c0d7224 */ /* 0x040fe400078e020d */
[----:B------:R-:W-:Y:S01]  /*0560*/  IMAD.WIDE.U32 R18, R12, R2, R14 ;  /* 0x000000020c127225 */ /* 0x000fe200078e000e */
[----:B------:R-:W-:Y:S01]  /*0570*/  IADD3 R12, P4, PT, R4, 0x1, RZ ;  /* 0x00000001040c7810 */ /* 0x000fe20007f9e0ff */
[----:B------:R-:W0:Y:S01]  /*0580*/  LDC.64 R14, c[0x0][0x3d0] ;  /* 0x0000f400ff0e7b82 */ /* 0x000e220000000a00 */
[----:B------:R-:W-:Y:S01]  /*0590*/  IADD3 R3, P0, PT, R8, R18, RZ ;  /* 0x0000001208037210 */ /* 0x000fe20007f1e0ff */
[----:B-1----:R-:W-:Y:S01]  /*05a0*/  FADD R2, R17, -R20 ;  /* 0x8000001411027221 */ /* 0x002fe20000000000 */
[----:B------:R-:W-:Y:S01]  /*05b0*/  IMAD.X R17, RZ, RZ, R9, P5 ;  /* 0x000000ffff117224 */ /* 0x000fe200028e0609 */
[----:B------:R-:W-:-:S02]  /*05c0*/  ISETP.LT.U32.AND P1, PT, R12, UR6, PT ;  /* 0x000000060c007c0c */ /* 0x000fc4000bf21070 */
[C---:B------:R-:W-:Y:S02]  /*05d0*/  IADD3.X R18, PT, PT, R9.reuse, R19, R13, P0, !PT ;  /* 0x0000001309127210 */ /* 0x040fe400007fe40d */
[----:B------:R-:W-:Y:S02]  /*05e0*/  ISETP.GE.U32.AND P0, PT, R8, UR4, PT ;  /* 0x0000000408007c0c */ /* 0x000fe4000bf06070 */
[----:B------:R-:W-:Y:S02]  /*05f0*/  IADD3.X R13, PT, PT, RZ, R5, RZ, P4, !PT ;  /* 0x00000005ff0d7210 */ /* 0x000fe400027fe4ff */
[----:B------:R-:W-:Y:S02]  /*0600*/  ISETP.GE.AND.EX P0, PT, R9, UR5, PT, P0 ;  /* 0x0000000509007c0c */ /* 0x000fe4000bf06300 */
[----:B------:R-:W-:Y:S02]  /*0610*/  ISETP.GE.AND.EX P3, PT, R17, UR5, PT, P3 ;  /* 0x0000000511007c0c */ /* 0x000fe4000bf66330 */
[----:B------:R-:W-:-:S02]  /*0620*/  ISETP.LT.OR.EX P0, PT, R13, UR7, !P0, P1 ;  /* 0x000000070d007c0c */ /* 0x000fc4000c701710 */
[----:B------:R-:W-:Y:S02]  /*0630*/  LEA R12, P4, R3, UR22, 0x2 ;  /* 0x00000016030c7c11 */ /* 0x000fe4000f8810ff */
[----:B------:R-:W-:Y:S02]  /*0640*/  ISETP.LT.OR.EX P1, PT, R13, UR7, !P3, P1 ;  /* 0x000000070d007c0c */ /* 0x000fe4000df21710 */
[----:B------:R-:W-:Y:S02]  /*0650*/  ISETP.LT.U32.AND P3, PT, R8, UR4, PT ;  /* 0x0000000408007c0c */ /* 0x000fe4000bf61070 */
[----:B------:R-:W-:Y:S02]  /*0660*/  ISETP.LT.OR.EX P6, PT, R17, UR5, !P2, P6 ;  /* 0x0000000511007c0c */ /* 0x000fe4000d7c1760 */
[----:B0-----:R-:W-:Y:S02]  /*0670*/  IADD3 R17, P5, PT, R14, 0x1, RZ ;  /* 0x000000010e117810 */ /* 0x001fe40007fbe0ff */
[----:B------:R-:W-:-:S02]  /*0680*/  LEA.HI.X R13, R3, UR23, R18, 0x2, P4 ;  /* 0x00000017030d7c11 */ /* 0x000fc4000a0f1412 */
[----:B------:R-:W-:Y:S01]  /*0690*/  ISETP.LT.OR.EX P3, PT, R9, UR5, !P2, P3 ;  /* 0x0000000509007c0c */ /* 0x000fe2000d761730 */
[----:B------:R-:W-:Y:S01]  /*06a0*/  IMAD.X R19, RZ, RZ, R15, P5 ;  /* 0x000000ffff137224 */ /* 0x000fe200028e060f */
[----:B------:R-:W-:Y:S02]  /*06b0*/  ISETP.GT.U32.AND P4, PT, R4, UR8, PT ;  /* 0x0000000804007c0c */ /* 0x000fe4000bf84070 */
[----:B------:R-:W-:Y:S02]  /*06c0*/  ISETP.GT.U32.AND P5, PT, R8, R17, PT ;  /* 0x000000110800720c */ /* 0x000fe40003fa4070 */
[C---:B------:R-:W-:Y:S02]  /*06d0*/  ISETP.GT.OR.EX P3, PT, R5.reuse, UR9, P3, P4 ;  /* 0x0000000905007c0c */ /* 0x040fe40009f64740 */
[----:B------:R-:W-:Y:S02]  /*06e0*/  ISETP.GT.OR.EX P6, PT, R5, UR9, P6, P4 ;  /* 0x0000000905007c0c */ /* 0x000fe4000b7c4740 */
[----:B------:R-:W-:-:S02]  /*06f0*/  ISETP.GT.OR.EX P3, PT, R9, R19, P3, P5 ;  /* 0x000000130900720c */ /* 0x000fc40001f64750 */
[----:B------:R-:W-:Y:S02]  /*0700*/  ISETP.GT.U32.AND P4, PT, R8, R14, PT ;  /* 0x0000000e0800720c */ /* 0x000fe40003f84070 */
[----:B------:R-:W-:Y:S02]  /*0710*/  ISETP.GT.U32.AND P2, PT, R4, UR10, PT ;  /* 0x0000000a04007c0c */ /* 0x000fe4000bf44070 */
[-C--:B------:R-:W-:Y:S02]  /*0720*/  ISETP.GT.OR.EX P1, PT, R9, R15.reuse, P1, P4 ;  /* 0x0000000f0900720c */ /* 0x080fe40000f24740 */
[C---:B------:R-:W-:Y:S02]  /*0730*/  ISETP.GT.OR.EX P0, PT, R5.reuse, UR11, P0, P2 ;  /* 0x0000000b05007c0c */ /* 0x040fe40008704720 */
[----:B------:R-:W-:Y:S01]  /*0740*/  ISETP.GT.OR.EX P1, PT, R5, UR11, P1, P2 ;  /* 0x0000000b05007c0c */ /* 0x000fe20008f24720 */
[----:B------:R-:W-:Y:S01]  /*0750*/  FADD R5, -R0, 1 ;  /* 0x3f80000000057421 */ /* 0x000fe20000000100 */
[----:B------:R-:W-:-:S02]  /*0760*/  ISETP.GT.OR.EX P6, PT, R9, R15, P6, P4 ;  /* 0x0000000f0900720c */ /* 0x000fc400037c4740 */
[----:B------:R-:W-:Y:S01]  /*0770*/  ISETP.GT.OR.EX P0, PT, R9, R19, P0, P5 ;  /* 0x000000130900720c */ /* 0x000fe20000704750 */
[----:B---3--:R-:W-:-:S04]  /*0780*/  FMUL R3, R16, R16 ;  /* 0x0000001010037220 */ /* 0x008fc80000400000 */
[----:B------:R-:W-:Y:S01]  /*0790*/  FMUL R4, R6, R3 ;  /* 0x0000000306047220 */ /* 0x000fe20000400000 */
[----:B------:R-:W-:Y:S01]  /*07a0*/  FADD R3, -R2, 1 ;  /* 0x3f80000002037421 */ /* 0x000fe20000000100 */
[----:B------:R-:W-:Y:S02]  /*07b0*/  LEA R6, P2, R10, R12, 0x2 ;  /* 0x0000000c0a067211 */ /* 0x000fe400078410ff */
[----:B------:R-:W-:Y:S01]  /*07c0*/  FMUL R4, R4, R7 ;  /* 0x0000000704047220 */ /* 0x000fe20000400000 */
[----:B------:R-:W-:Y:S01]  /*07d0*/  FFMA R9, RZ, R3, R2 ;  /* 0x00000003ff097223 */ /* 0x000fe20000000002 */
[----:B------:R-:W-:-:S03]  /*07e0*/  LEA.HI.X R7, R10, R13, R11, 0x2, P2 ;  /* 0x0000000d0a077211 */ /* 0x000fc600010f140b */
[----:B------:R-:W-:Y:S01]  /*07f0*/  FMUL R10, R4, R9 ;  /* 0x00000009040a7220 */ /* 0x000fe20000400000 */
[----:B------:R-:W-:Y:S06]  /*0800*/  @P3 BRA `(.L_x_2) ;  /* 0x0000000000183947 */ /* 0x000fec0003800000 */
[----:B------:R-:W-:Y:S01]  /*0810*/  FFMA R9, RZ, R2, R3 ;  /* 0x00000002ff097223 */ /* 0x000fe20000000003 */
[----:B------:R-:W-:-:S03]  /*0820*/  FADD R11, -R0, 1 ;  /* 0x3f800000000b7421 */ /* 0x000fc60000000100 */
[----:B------:R-:W-:Y:S01]  /*0830*/  FMUL R9, R4, R9 ;  /* 0x0000000904097220 */ /* 0x000fe20000400000 */
[----:B------:R-:W-:-:S04]  /*0840*/  FFMA R8, RZ, R0, R11 ;  /* 0x00000000ff087223 */ /* 0x000fc8000000000b */
[----:B------:R-:W-:-:S05]  /*0850*/  FMUL R9, R9, R8 ;  /* 0x0000000809097220 */ /* 0x000fca0000400000 */
[----:B------:R0:W-:Y:S02]  /*0860*/  REDG.E.ADD.F32.FTZ.RN.STRONG.GPU desc[UR12][R12.64+0x10], R9 ;  /* 0x000010090c0079a6 */ /* 0x0001e4000c12f30c */
.L_x_2:
[----:B------:R-:W-:Y:S05]  /*0870*/  BSYNC.RECONVERGENT B0 ;  /* 0x0000000000007941 */ /* 0x000fea0003800200 */
.L_x_1:
[----:B------:R-:W-:Y:S04]  /*0880*/  BSSY.RECONVERGENT B0, `(.L_x_3) ;  /* 0x0000007000007945 */ /* 0x000fe80003800200 */
[----:B------:R-:W-:Y:S05]  /*0890*/  @P6 BRA `(.L_x_4) ;  /* 0x0000000000146947 */ /* 0x000fea0003800000 */
[----:B------:R-:W-:Y:S01]  /*08a0*/  FFMA R3, RZ, R2, R3 ;  /* 0x00000002ff037223 */ /* 0x000fe20000000003 */
[----:B------:R-:W-:-:S03]  /*08b0*/  FFMA R2, RZ, R5, R0 ;  /* 0x00000005ff027223 */ /* 0x000fc60000000000 */
[----:B------:R-:W-:-:S04]  /*08c0*/  FMUL R3, R4, R3 ;  /* 0x0000000304037220 */ /* 0x000fc80000400000 */
[----:B------:R-:W-:-:S05]  /*08d0*/  FMUL R3, R3, R2 ;  /* 0x0000000203037220 */ /* 0x000fca0000400000 */
[----:B------:R1:W-:Y:S02]  /*08e0*/  REDG.E.ADD.F32.FTZ.RN.STRONG.GPU desc[UR12][R12.64+0x14], R3 ;  /* 0x000014030c0079a6 */ /* 0x0003e4000c12f30c */
.L_x_4:
[----:B------:R-:W-:Y:S05]  /*08f0*/  BSYNC.RECONVERGENT B0 ;  /* 0x0000000000007941 */ /* 0x000fea0003800200 */
.L_x_3:
[----:B------:R-:W-:Y:S04]  /*0900*/  BSSY.RECONVERGENT B0, `(.L_x_5) ;  /* 0x0000005000007945 */ /* 0x000fe80003800200 */
[----:B------:R-:W-:Y:S05]  /*0910*/  @P0 BRA `(.L_x_6) ;  /* 0x00000000000c0947 */ /* 0x000fea0003800000 */
[----:B-1----:R-:W-:-:S04]  /*0920*/  FFMA R3, RZ, R0, R5 ;  /* 0x00000000ff037223 */ /* 0x002fc80000000005 */
[----:B------:R-:W-:-:S05]  /*0930*/  FMUL R3, R3, R10 ;  /* 0x0000000a03037220 */ /* 0x000fca0000400000 */
[----:B------:R2:W-:Y:S02]  /*0940*/  REDG.E.ADD.F32.FTZ.RN.STRONG.GPU desc[UR12][R6.64+0x10], R3 ;  /* 0x00001003060079a6 */ /* 0x0005e4000c12f30c */
.L_x_6:
[----:B------:R-:W-:Y:S05]  /*0950*/  BSYNC.RECONVERGENT B0 ;  /* 0x0000000000007941 */ /* 0x000fea0003800200 */
.L_x_5:
[----:B------:R-:W-:Y:S05]  /*0960*/  @P1 EXIT ;  /* 0x000000000000194d */ /* 0x000fea0003800000 */
[----:B-12---:R-:W-:-:S04]  /*0970*/  FFMA R3, RZ, R5, R0 ;  /* 0x00000005ff037223 */ /* 0x006fc80000000000 */
[----:B------:R-:W-:-:S05]  /*0980*/  FMUL R3, R3, R10 ;  /* 0x0000000a03037220 */ /* 0x000fca0000400000 */
[----:B------:R-:W-:Y:S01]  /*0990*/  REDG.E.ADD.F32.FTZ.RN.STRONG.GPU desc[UR12][R6.64+0x14], R3 ;  /* 0x00001403060079a6 */ /* 0x000fe2000c12f30c */
[----:B------:R-:W-:Y:S05]  /*09a0*/  EXIT ;  /* 0x000000000000794d */ /* 0x000fea0003800000 */
.L_x_7:
        /* <DEDUP_REMOVED lines=13> */
.L_x_32:


//--------------------- .text._Z13first_sectionPfS_S_ffllllllllll --------------------------
	.section	.text._Z13first_sectionPfS_S_ffllllllllll,"ax",@progbits
	.align	128
        .global         _Z13first_sectionPfS_S_ffllllllllll
        .type           _Z13first_sectionPfS_S_ffllllllllll,@function
        .size           _Z13first_sectionPfS_S_ffllllllllll,(.L_x_30 - _Z13first_sectionPfS_S_ffllllllllll)
        .other          _Z13first_sectionPfS_S_ffllllllllll,@"STO_CUDA_ENTRY STV_DEFAULT"
_Z13first_sectionPfS_S_ffllllllllll:
.text._Z13first_sectionPfS_S_ffllllllllll:
[----:B------:R-:W-:Y:S01]  /*0000*/  LDC R1, c[0x0][0x37c] ;  /* 0x0000df00ff017b82 */ /* 0x000fe20000000800 */
[----:B------:R-:W0:Y:S01]  /*0010*/  S2R R3, SR_TID.Y ;  /* 0x0000000000037919 */ /* 0x000e220000002200 */
[----:B------:R-:W1:Y:S06]  /*0020*/  LDCU UR5, c[0x0][0x360] ;  /* 0x00006c00ff0577ac */ /* 0x000e6c0008000800 */
[----:B------:R-:W0:Y:S01]  /*0030*/  S2UR UR6, SR_CTAID.Y ;  /* 0x00000000000679c3 */ /* 0x000e220000002600 */
[----:B------:R-:W2:Y:S01]  /*0040*/  S2R R13, SR_TID.X ;  /* 0x00000000000d7919 */ /* 0x000ea20000002100 */
[----:B------:R-:W3:Y:S06]  /*0050*/  LDCU.128 UR8, c[0x0][0x3b0] ;  /* 0x00007600ff0877ac */ /* 0x000eec0008000c00 */
[----:B------:R-:W0:Y:S08]  /*0060*/  LDC R4, c[0x0][0x364] ;  /* 0x0000d900ff047b82 */ /* 0x000e300000000800 */
[----:B------:R-:W1:Y:S08]  /*0070*/  S2UR UR4, SR_CTAID.X ;  /* 0x00000000000479c3 */ /* 0x000e700000002500 */
[----:B------:R-:W2:Y:S08]  /*0080*/  LDC.64 R6, c[0x0][0x3a0] ;  /* 0x0000e800ff067b82 */ /* 0x000eb00000000a00 */
[----:B------:R-:W4:Y:S01]  /*0090*/  LDC.64 R8, c[0x0][0x3a8] ;  /* 0x0000ea00ff087b82 */ /* 0x000f220000000a00 */
[----:B0-----:R-:W-:-:S05]  /*00a0*/  IMAD R4, R4, UR6, R3 ;  /* 0x0000000604047c24 */ /* 0x001fca000f8e0203 */
[----:B---3--:R-:W-:Y:S01]  /*00b0*/  IADD3 R4, P0, PT, R4, UR8, RZ ;  /* 0x0000000804047c10 */ /* 0x008fe2000ff1e0ff */
[----:B-1----:R-:W-:-:S03]  /*00c0*/  UIMAD UR4, UR4, UR5, URZ ;  /* 0x00000005040472a4 */ /* 0x002fc6000f8e02ff */
[----:B------:R-:W-:Y:S01]  /*00d0*/  ISETP.GT.U32.AND P1, PT, R4, UR10, PT ;  /* 0x0000000a04007c0c */ /* 0x000fe2000bf24070 */
[----:B------:R-:W-:Y:S02]  /*00e0*/  IMAD.X R5, RZ, RZ, UR9, P0 ;  /* 0x00000009ff057e24 */ /* 0x000fe400080e06ff */
[----:B--2---:R-:W-:-:S03]  /*00f0*/  IADD3 R13, P2, P3, R6, UR4, R13 ;  /* 0x00000004060d7c10 */ /* 0x004fc6000fb5e00d */
[----:B------:R-:W-:Y:S02]  /*0100*/  ISETP.GT.AND.EX P1, PT, R5, UR11, PT, P1 ;  /* 0x0000000b05007c0c */ /* 0x000fe4000bf24310 */
[----:B----4-:R-:W-:Y:S02]  /*0110*/  ISETP.GT.U32.AND P0, PT, R13, R8, PT ;  /* 0x000000080d00720c */ /* 0x010fe40003f04070 */
[----:B------:R-:W-:-:S04]  /*0120*/  IADD3.X R8, PT, PT, RZ, R7, RZ, P2, P3 ;  /* 0x00000007ff087210 */ /* 0x000fc800017e64ff */
[----:B------:R-:W-:-:S13]  /*0130*/  ISETP.GT.OR.EX P0, PT, R8, R9, P1, P0 ;  /* 0x000000090800720c */ /* 0x000fda0000f04700 */
[----:B------:R-:W-:Y:S05]  /*0140*/  @P0 EXIT ;  /* 0x000000000000094d */ /* 0x000fea0003800000 */
[----:B------:R-:W0:Y:S01]  /*0150*/  LDCU.64 UR4, c[0x0][0x3d0] ;  /* 0x00007a00ff0477ac */ /* 0x000e220008000a00 */
[----:B------:R-:W-:Y:S01]  /*0160*/  IADD3 R9, P0, PT, R13, 0x2, RZ ;  /* 0x000000020d097810 */ /* 0x000fe20007f1e0ff */
[----:B------:R-:W1:Y:S04]  /*0170*/  LDCU.64 UR6, c[0x0][0x380] ;  /* 0x00007000ff0677ac */ /* 0x000e680008000a00 */
[----:B------:R-:W-:-:S04]  /*0180*/  IMAD.X R15, RZ, RZ, R8, P0 ;  /* 0x000000ffff0f7224 */ /* 0x000fc800000e0608 */
[----:B0-----:R-:W-:Y:S02]  /*0190*/  IMAD R0, R15, UR4, RZ ;  /* 0x000000040f007c24 */ /* 0x001fe4000f8e02ff */
[----:B------:R-:W-:-:S04]  /*01a0*/  IMAD.WIDE.U32 R2, R9, UR4, R4 ;  /* 0x0000000409027c25 */ /* 0x000fc8000f8e0004 */
[----:B------:R-:W-:Y:S01]  /*01b0*/  IMAD R11, R9, UR5, R0 ;  /* 0x00000005090b7c24 */ /* 0x000fe2000f8e0200 */
[----:B------:R-:W0:Y:S01]  /*01c0*/  LDCU.64 UR4, c[0x0][0x358] ;  /* 0x00006b00ff0477ac */ /* 0x000e220008000a00 */
[----:B------:R-:W-:Y:S02]  /*01d0*/  IMAD.SHL.U32 R7, R2, 0x4, RZ ;  /* 0x0000000402077824 */ /* 0x000fe400078e00ff */
[----:B------:R-:W-:-:S03]  /*01e0*/  IMAD.IADD R3, R3, 0x1, R11 ;  /* 0x0000000103037824 */ /* 0x000fc600078e020b */
[----:B-1----:R-:W-:Y:S02]  /*01f0*/  IADD3 R10, P0, PT, R7, UR6, RZ ;  /* 0x00000006070a7c10 */ /* 0x002fe4000ff1e0ff */
[----:B------:R-:W-:-:S04]  /*0200*/  SHF.L.U64.HI R6, R2, 0x2, R3 ;  /* 0x0000000202067819 */ /* 0x000fc80000010203 */
[----:B------:R-:W-:-:S05]  /*0210*/  IADD3.X R11, PT, PT, R6, UR7, RZ, P0, !PT ;  /* 0x00000007060b7c10 */ /* 0x000fca00087fe4ff */
[----:B0-----:R-:W2:Y:S01]  /*0220*/  LDG.E.CONSTANT R10, desc[UR4][R10.64+0x8] ;  /* 0x000008040a0a7981 */ /* 0x001ea2000c1e9900 */
[----:B------:R-:W-:Y:S01]  /*0230*/  BSSY.RECONVERGENT B0, `(.L_x_8) ;  /* 0x000000e000007945 */ /* 0x000fe20003800200 */
[----:B--2---:R-:W-:-:S04]  /*0240*/  FMUL R0, R10, R10 ;  /* 0x0000000a0a007220 */ /* 0x004fc80000400000 */
[----:B------:R-:W-:-:S05]  /*0250*/  VIADD R2, R0, 0x1800000 ;  /* 0x0180000000027836 */ /* 0x000fca0000000000 */
[----:B------:R-:W-:-:S04]  /*0260*/  LOP3.LUT R2, R2, 0x7f800000, RZ, 0xc0, !PT ;  /* 0x7f80000002027812 */ /* 0x000fc800078ec0ff */
[----:B------:R-:W-:-:S13]  /*0270*/  ISETP.GT.U32.AND P0, PT, R2, 0x1ffffff, PT ;  /* 0x01ffffff0200780c */ /* 0x000fda0003f04070 */
[----:B------:R-:W-:Y:S05]  /*0280*/  @P0 BRA `(.L_x_9) ;  /* 0x0000000000100947 */ /* 0x000fea0003800000 */
[----:B------:R-:W-:-:S07]  /*0290*/  MOV R10, 0x2b0 ;  /* 0x000002b0000a7802 */ /* 0x000fce0000000f00 */
[----:B------:R-:W-:Y:S05]  /*02a0*/  CALL.REL.NOINC `($__internal_0_$__cuda_sm20_rcp_rn_f32_slowpath) ;  /* 0x00000004009c7944 */ /* 0x000fea0003c00000 */
[----:B------:R-:W-:Y:S01]  /*02b0*/  MOV R0, R3 ;  /* 0x0000000300007202 */ /* 0x000fe20000000f00 */
[----:B------:R-:W-:Y:S06]  /*02c0*/  BRA `(.L_x_10) ;  /* 0x0000000000107947 */ /* 0x000fec0003800000 */
.L_x_9:
[----:B------:R-:W0:Y:S02]  /*02d0*/  MUFU.RCP R3, R0 ;  /* 0x0000000000037308 */ /* 0x000e240000001000 */
[----:B0-----:R-:W-:-:S04]  /*02e0*/  FFMA R2, R0, R3, -1 ;  /* 0xbf80000000027423 */ /* 0x001fc80000000003 */
[----:B------:R-:W-:-:S04]  /*02f0*/  FADD.FTZ R2, -R2, -RZ ;  /* 0x800000ff02027221 */ /* 0x000fc80000010100 */
[----:B------:R-:W-:-:S07]  /*0300*/  FFMA R0, R3, R2, R3 ;  /* 0x0000000203007223 */ /* 0x000fce0000000003 */
.L_x_10:
[----:B------:R-:W-:Y:S05]  /*0310*/  BSYNC.RECONVERGENT B0 ;  /* 0x0000000000007941 */ /* 0x000fea0003800200 */
.L_x_8:
[----:B------:R-:W0:Y:S01]  /*0320*/  LDC.64 R10, c[0x0][0x3c8] ;  /* 0x0000f200ff0a7b82 */ /* 0x000e220000000a00 */
[----:B------:R-:W1:Y:S01]  /*0330*/  LDCU.128 UR12, c[0x0][0x390] ;  /* 0x00007200ff0c77ac */ /* 0x000e620008000c00 */
[----:B------:R-:W-:Y:S01]  /*0340*/  IADD3 R13, P0, PT, R13, 0x4, RZ ;  /* 0x000000040d0d7810 */ /* 0x000fe20007f1e0ff */
[----:B------:R-:W2:Y:S05]  /*0350*/  LDCU.64 UR6, c[0x0][0x3d8] ;  /* 0x00007b00ff0677ac */ /* 0x000eaa0008000a00 */
[----:B------:R-:W2:Y:S01]  /*0360*/  LDC.64 R2, c[0x0][0x3c0] ;  /* 0x0000f000ff027b82 */ /* 0x000ea20000000a00 */
[----:B------:R-:W3:Y:S01]  /*0370*/  LDCU.64 UR10, c[0x0][0x3e8] ;  /* 0x00007d00ff0a77ac */ /* 0x000ee20008000a00 */
[----:B------:R-:W4:Y:S01]  /*0380*/  LDCU.64 UR8, c[0x0][0x388] ;  /* 0x00007100ff0877ac */ /* 0x000f220008000a00 */
[----:B0-----:R-:W-:-:S02]  /*0390*/  IMAD R12, R15, R10, RZ ;  /* 0x0000000a0f0c7224 */ /* 0x001fc400078e02ff */
[----:B------:R-:W-:Y:S01]  /*03a0*/  IMAD.X R15, RZ, RZ, R8, P0 ;  /* 0x000000ffff0f7224 */ /* 0x000fe200000e0608 */
[----:B-1----:R-:W-:Y:S01]  /*03b0*/  IADD3 R16, P0, PT, R7, UR12, RZ ;  /* 0x0000000c07107c10 */ /* 0x002fe2000ff1e0ff */
[----:B------:R-:W-:Y:S02]  /*03c0*/  IMAD R17, R9, R11, R12 ;  /* 0x0000000b09117224 */ /* 0x000fe400078e020c */
[-C--:B------:R-:W-:Y:S02]  /*03d0*/  IMAD R12, R15, R10.reuse, RZ ;  /* 0x0000000a0f0c7224 */ /* 0x080fe400078e02ff */
[----:B------:R-:W-:-:S04]  /*03e0*/  IMAD.WIDE.U32 R8, R9, R10, R4 ;  /* 0x0000000a09087225 */ /* 0x000fc800078e0004 */
[----:B------:R-:W-:-:S04]  /*03f0*/  IMAD.WIDE.U32 R4, R13, R10, R4 ;  /* 0x0000000a0d047225 */ /* 0x000fc800078e0004 */
[----:B------:R-:W-:Y:S02]  /*0400*/  IMAD R13, R13, R11, R12 ;  /* 0x0000000b0d0d7224 */ /* 0x000fe400078e020c */
[----:B------:R-:W-:Y:S01]  /*0410*/  IMAD.IADD R9, R9, 0x1, R17 ;  /* 0x0000000109097824 */ /* 0x000fe200078e0211 */
[----:B------:R-:W-:Y:S01]  /*0420*/  IADD3.X R17, PT, PT, R6, UR13, RZ, P0, !PT ;  /* 0x0000000d06117c10 */ /* 0x000fe200087fe4ff */
[C---:B--2---:R-:W-:Y:S02]  /*0430*/  IMAD R12, R2.reuse, UR7, RZ ;  /* 0x00000007020c7c24 */ /* 0x044fe4000f8e02ff */
[----:B------:R-:W-:Y:S02]  /*0440*/  IMAD.IADD R7, R5, 0x1, R13 ;  /* 0x0000000105077824 */ /* 0x000fe400078e020d */
[----:B------:R-:W-:Y:S01]  /*0450*/  IMAD.MOV.U32 R6, RZ, RZ, R4 ;  /* 0x000000ffff067224 */ /* 0x000fe200078e0004 */
[----:B------:R-:W2:Y:S01]  /*0460*/  LDG.E.CONSTANT R16, desc[UR4][R16.64+0x8] ;  /* 0x0000080410107981 */ /* 0x000ea2000c1e9900 */
[----:B------:R-:W-:-:S04]  /*0470*/  IMAD.WIDE.U32 R20, R2, UR6, R8 ;  /* 0x0000000602147c25 */ /* 0x000fc8000f8e0008 */
[----:B------:R-:W-:Y:S01]  /*0480*/  IMAD R13, R3, UR6, R12 ;  /* 0x00000006030d7c24 */ /* 0x000fe2000f8e020c */
[----:B----4-:R-:W-:Y:S01]  /*0490*/  LEA R18, P1, R20, UR8, 0x2 ;  /* 0x0000000814127c11 */ /* 0x010fe2000f8210ff */
[----:B------:R-:W-:-:S04]  /*04a0*/  IMAD.WIDE.U32 R8, R2, UR6, R6 ;  /* 0x0000000602087c25 */ /* 0x000fc8000f8e0006 */
[----:B---3--:R-:W-:Y:S01]  /*04b0*/  IMAD R14, R2, UR11, RZ ;  /* 0x0000000b020e7c24 */ /* 0x008fe2000f8e02ff */
[----:B------:R-:W-:Y:S01]  /*04c0*/  LEA R12, P0, R8, UR8, 0x2 ;  /* 0x00000008080c7c11 */ /* 0x000fe2000f8010ff */
[----:B------:R-:W-:Y:S02]  /*04d0*/  IMAD.IADD R9, R9, 0x1, R13 ;  /* 0x0000000109097824 */ /* 0x000fe400078e020d */
[----:B------:R-:W-:Y:S01]  /*04e0*/  IMAD R23, R3, UR10, R14 ;  /* 0x0000000a03177c24 */ /* 0x000fe2000f8e020e */
[----:B------:R-:W-:Y:S01]  /*04f0*/  IADD3 R3, PT, PT, R13, R21, RZ ;  /* 0x000000150d037210 */ /* 0x000fe20007ffe0ff */
[----:B------:R-:W-:Y:S01]  /*0500*/  IMAD.WIDE.U32 R14, R2, UR10, R6 ;  /* 0x0000000a020e7c25 */ /* 0x000fe2000f8e0006 */
[----:B------:R-:W-:Y:S02]  /*0510*/  LEA.HI.X R13, R8, UR9, R9, 0x2, P0 ;  /* 0x00000009080d7c11 */ /* 0x000fe400080f1409 */
[----:B------:R-:W-:Y:S01]  /*0520*/  LEA.HI.X R19, R20, UR9, R3, 0x2, P1 ;  /* 0x0000000914137c11 */ /* 0x000fe200088f1403 */
[C---:B------:R-:W-:Y:S01]  /*0530*/  IMAD.SHL.U32 R21, R10.reuse, 0x4, RZ ;  /* 0x000000040a157824 */ /* 0x040fe200078e00ff */
[----:B------:R-:W-:Y:S01]  /*0540*/  LEA R8, P0, R10, R18, 0x4 ;  /* 0x000000120a087211 */ /* 0x000fe200078020ff */
[----:B------:R-:W-:Y:S01]  /*0550*/  IMAD.IADD R3, R15, 0x1, R23 ;  /* 0x000000010f037824 */ /* 0x000fe200078e0217 */
[----:B------:R-:W-:Y:S01]  /*0560*/  LEA R2, P1, R14, UR8, 0x2 ;  /* 0x000000080e027c11 */ /* 0x000fe2000f8210ff */
[----:B------:R-:W3:Y:S01]  /*0570*/  LDG.E R17, desc[UR4][R12.64+0x10] ;  /* 0x000010040c117981 */ /* 0x000ee2000c1e1900 */
[----:B------:R-:W-:-:S02]  /*0580*/  SHF.L.U64.HI R15, R10, 0x2, R11 ;  /* 0x000000020a0f7819 */ /* 0x000fc4000001020b */
[----:B------:R-:W-:Y:S01]  /*0590*/  LEA.HI.X R9, R10, R19, R11, 0x4, P0 ;  /* 0x000000130a097211 */ /* 0x000fe200000f240b */
[----:B------:R-:W4:Y:S01]  /*05a0*/  LDG.E R20, desc[UR4][R12.64+0x18] ;  /* 0x000018040c147981 */ /* 0x000f22000c1e1900 */
[----:B------:R-:W-:Y:S02]  /*05b0*/  IADD3 R10, P0, PT, R21, R18, RZ ;  /* 0x00000012150a7210 */ /* 0x000fe40007f1e0ff */
[----:B------:R-:W-:Y:S01]  /*05c0*/  LEA.HI.X R3, R14, UR9, R3, 0x2, P1 ;  /* 0x000000090e037c11 */ /* 0x000fe200088f1403 */
[----:B------:R-:W5:Y:S02]  /*05d0*/  LDG.E R18, desc[UR4][R18.64+0x10] ;  /* 0x0000100412127981 */ /* 0x000f64000c1e1900 */
[----:B------:R-:W-:Y:S01]  /*05e0*/  IMAD.X R11, R15, 0x1, R19, P0 ;  /* 0x000000010f0b7824 */ /* 0x000fe200000e0613 */
[----:B------:R-:W-:Y:S01]  /*05f0*/  IADD3 R14, P0, PT, R21, R12, RZ ;  /* 0x0000000c150e7210 */ /* 0x000fe20007f1e0ff */
[----:B------:R0:W4:Y:S04]  /*0600*/  LDG.E R2, desc[UR4][R2.64+0x10] ;  /* 0x0000100402027981 */ /* 0x000128000c1e1900 */
[----:B------:R-:W5:Y:S01]  /*0610*/  LDG.E R21, desc[UR4][R12.64+0x8] ;  /* 0x000008040c157981 */ /* 0x000f62000c1e1900 */
[----:B------:R-:W-:-:S03]  /*0620*/  IADD3.X R15, PT, PT, R15, R13, RZ, P0, !PT ;  /* 0x0000000d0f0f7210 */ /* 0x000fc600007fe4ff */
[----:B------:R-:W5:Y:S04]  /*0630*/  LDG.E R10, desc[UR4][R10.64+0x10] ;  /* 0x000010040a0a7981 */ /* 0x000f68000c1e1900 */
[----:B------:R-:W5:Y:S04]  /*0640*/  LDG.E R23, desc[UR4][R12.64+0xc] ;  /* 0x00000c040c177981 */ /* 0x000f68000c1e1900 */
[----:B------:R-:W5:Y:S04]  /*0650*/  LDG.E R8, desc[UR4][R8.64+0x10] ;  /* 0x0000100408087981 */ /* 0x000f68000c1e1900 */
[----:B------:R-:W5:Y:S04]  /*0660*/  LDG.E R27, desc[UR4][R12.64+0x14] ;  /* 0x000014040c1b7981 */ /* 0x000f68000c1e1900 */
[----:B------:R-:W5:Y:S01]  /*0670*/  LDG.E R15, desc[UR4][R14.64+0x10] ;  /* 0x000010040e0f7981 */ /* 0x000f62000c1e1900 */
[----:B------:R-:W-:Y:S01]  /*0680*/  BSSY.RECONVERGENT B0, `(.L_x_11) ;  /* 0x000001c000007945 */ /* 0x000fe20003800200 */
[----:B--2---:R-:W-:-:S04]  /*0690*/  FMUL R25, R16, UR14 ;  /* 0x0000000e10197c20 */ /* 0x004fc80008400000 */
[----:B0-----:R-:W-:Y:S01]  /*06a0*/  FFMA R3, R0, UR15, R25 ;  /* 0x0000000f00037c23 */ /* 0x001fe20008000019 */
[----:B---3--:R-:W-:-:S04]  /*06b0*/  FADD R19, R17, R17 ;  /* 0x0000001111137221 */ /* 0x008fc80000000000 */
[----:B------:R-:W-:-:S04]  /*06c0*/  FMUL R19, R19, UR15 ;  /* 0x0000000f13137c20 */ /* 0x000fc80008400000 */
[----:B----4-:R-:W-:Y:S01]  /*06d0*/  FFMA R19, R2, UR15, -R19 ;  /* 0x0000000f02137c23 */ /* 0x010fe20008000813 */
[----:B-----5:R-:W-:-:S03]  /*06e0*/  FADD R21, -R18, -R21 ;  /* 0x8000001512157221 */ /* 0x020fc60000000100 */
[----:B------:R-:W-:Y:S01]  /*06f0*/  FMUL R0, R19, R0 ;  /* 0x0000000013007220 */ /* 0x000fe20000400000 */
[----:B------:R-:W-:Y:S01]  /*0700*/  FADD R21, R21, -R20 ;  /* 0x8000001415157221 */ /* 0x000fe20000000000 */
[----:B------:R-:W-:Y:S01]  /*0710*/  FADD R10, R10, R23 ;  /* 0x000000170a0a7221 */ /* 0x000fe20000000000 */
[----:B------:R-:W0:Y:S01]  /*0720*/  MUFU.RCP R2, R3 ;  /* 0x0000000300027308 */ /* 0x000e220000001000 */
[----:B------:R-:W-:Y:S01]  /*0730*/  FFMA R0, R17, R25, -R0 ;  /* 0x0000001911007223 */ /* 0x000fe20000000800 */
[----:B------:R-:W-:Y:S01]  /*0740*/  FADD R21, R21, -R8 ;  /* 0x8000000815157221 */ /* 0x000fe20000000000 */
[----:B------:R-:W-:-:S03]  /*0750*/  FADD R10, R10, R27 ;  /* 0x0000001b0a0a7221 */ /* 0x000fc60000000000 */
[----:B------:R-:W-:Y:S01]  /*0760*/  FFMA R0, R21, 0.0008333332953043282032, R0 ;  /* 0x3a5a740d15007823 */ /* 0x000fe20000000000 */
[----:B------:R-:W-:-:S04]  /*0770*/  FADD R15, R10, R15 ;  /* 0x0000000f0a0f7221 */ /* 0x000fc80000000000 */
[----:B------:R-:W-:-:S04]  /*0780*/  FFMA R0, R15, 0.013333332724869251251, R0 ;  /* 0x3c5a740d0f007823 */ /* 0x000fc80000000000 */
[----:B------:R-:W-:Y:S01]  /*0790*/  FFMA R0, R17, -0.050000000745058059692, R0 ;  /* 0xbd4ccccd11007823 */ /* 0x000fe20000000000 */
[----:B0-----:R-:W-:-:S03]  /*07a0*/  FFMA R9, -R3, R2, 1 ;  /* 0x3f80000003097423 */ /* 0x001fc60000000102 */
[----:B------:R-:W0:Y:S01]  /*07b0*/  FCHK P0, R0, R3 ;  /* 0x0000000300007302 */ /* 0x000e220000000000 */
[----:B------:R-:W-:-:S04]  /*07c0*/  FFMA R9, R2, R9, R2 ;  /* 0x0000000902097223 */ /* 0x000fc80000000002 */
[----:B------:R-:W-:-:S04]  /*07d0*/  FFMA R2, R0, R9, RZ ;  /* 0x0000000900027223 */ /* 0x000fc800000000ff */
[----:B------:R-:W-:-:S04]  /*07e0*/  FFMA R8, -R3, R2, R0 ;  /* 0x0000000203087223 */ /* 0x000fc80000000100 */
[----:B------:R-:W-:Y:S01]  /*07f0*/  FFMA R9, R9, R8, R2 ;  /* 0x0000000809097223 */ /* 0x000fe20000000002 */
[----:B0-----:R-:W-:Y:S06]  /*0800*/  @!P0 BRA `(.L_x_12) ;  /* 0x00000000000c8947 */ /* 0x001fec0003800000 */
[----:B------:R-:W-:-:S07]  /*0810*/  MOV R2, 0x830 ;  /* 0x0000083000027802 */ /* 0x000fce0000000f00 */
[----:B------:R-:W-:Y:S05]  /*0820*/  CALL.REL.NOINC `($__internal_1_$__cuda_sm3x_div_rn_noftz_f32_slowpath) ;  /* 0x00000004000c7944 */ /* 0x000fea0003c00000 */
[----:B------:R-:W-:-:S07]  /*0830*/  IMAD.MOV.U32 R9, RZ, RZ, R0 ;  /* 0x000000ffff097224 */ /* 0x000fce00078e0000 */
.L_x_12:
[----:B------:R-:W-:Y:S05]  /*0840*/  BSYNC.RECONVERGENT B0 ;  /* 0x0000000000007941 */ /* 0x000fea0003800200 */
.L_x_11:
[----:B------:R-:W0:Y:S01]  /*0850*/  LDC.64 R10, c[0x0][0x3c0] ;  /* 0x0000f000ff0a7b82 */ /* 0x000e220000000a00 */
[----:B------:R-:W0:Y:S01]  /*0860*/  LDCU.64 UR6, c[0x0][0x3e0] ;  /* 0x00007c00ff0677ac */ /* 0x000e220008000a00 */
[----:B------:R-:W-:Y:S02]  /*0870*/  IMAD.MOV.U32 R2, RZ, RZ, R4 ;  /* 0x000000ffff027224 */ /* 0x000fe400078e0004 */
[----:B------:R-:W-:Y:S01]  /*0880*/  IMAD.MOV.U32 R3, RZ, RZ, R7 ;  /* 0x000000ffff037224 */ /* 0x000fe200078e0007 */
[----:B------:R-:W1:Y:S01]  /*0890*/  LDCU.64 UR8, c[0x0][0x388] ;  /* 0x00007100ff0877ac */ /* 0x000e620008000a00 */
[C---:B0-----:R-:W-:Y:S02]  /*08a0*/  IMAD R0, R10.reuse, UR7, RZ ;  /* 0x000000070a007c24 */ /* 0x041fe4000f8e02ff */
[----:B------:R-:W-:-:S04]  /*08b0*/  IMAD.WIDE.U32 R2, R10, UR6, R2 ;  /* 0x000000060a027c25 */ /* 0x000fc8000f8e0002 */
[----:B------:R-:W-:Y:S01]  /*08c0*/  IMAD R5, R11, UR6, R0 ;  /* 0x000000060b057c24 */ /* 0x000fe2000f8e0200 */
[----:B-1----:R-:W-:-:S03]  /*08d0*/  LEA R4, P0, R2, UR8, 0x2 ;  /* 0x0000000802047c11 */ /* 0x002fc6000f8010ff */
[----:B------:R-:W-:-:S05]  /*08e0*/  IMAD.IADD R3, R3, 0x1, R5 ;  /* 0x0000000103037824 */ /* 0x000fca00078e0205 */
[----:B------:R-:W-:-:S05]  /*08f0*/  LEA.HI.X R5, R2, UR9, R3, 0x2, P0 ;  /* 0x0000000902057c11 */ /* 0x000fca00080f1403 */
[----:B------:R-:W-:Y:S01]  /*0900*/  STG.E desc[UR4][R4.64+0x10], R9 ;  /* 0x0000100904007986 */ /* 0x000fe2000c101904 */
[----:B------:R-:W-:Y:S05]  /*0910*/  EXIT ;  /* 0x000000000000794d */ /* 0x000fea0003800000 */
        .weak           $__internal_0_$__cuda_sm20_rcp_rn_f32_slowpath
        .type           $__internal_0_$__cuda_sm20_rcp_rn_f32_slowpath,@function
        .size           $__internal_0_$__cuda_sm20_rcp_rn_f32_slowpath,($__internal_1_$__cuda_sm3x_div_rn_noftz_f32_slowpath - $__internal_0_$__cuda_sm20_rcp_rn_f32_slowpath)
$__internal_0_$__cuda_sm20_rcp_rn_f32_slowpath:
[----:B------:R-:W-:Y:S01]  /*0920*/  SHF.L.U32 R2, R0, 0x1, RZ ;  /* 0x0000000100027819 */ /* 0x000fe200000006ff */
[----:B------:R-:W-:Y:S03]  /*0930*/  BSSY.RECONVERGENT B1, `(.L_x_13) ;  /* 0x0000030000017945 */ /* 0x000fe60003800200 */
[----:B------:R-:W-:-:S04]  /*0940*/  SHF.R.U32.HI R2, RZ, 0x18, R2 ;  /* 0x00000018ff027819 */ /* 0x000fc80000011602 */
[----:B------:R-:W-:-:S13]  /*0950*/  ISETP.NE.U32.AND P0, PT, R2, RZ, PT ;  /* 0x000000ff0200720c */ /* 0x000fda0003f05070 */
[----:B------:R-:W-:Y:S05]  /*0960*/  @P0 BRA `(.L_x_14) ;  /* 0x0000000000280947 */ /* 0x000fea0003800000 */
[----:B------:R-:W-:-:S05]  /*0970*/  IMAD.SHL.U32 R2, R0, 0x2, RZ ;  /* 0x0000000200027824 */ /* 0x000fca00078e00ff */
[----:B------:R-:W-:-:S13]  /*0980*/  ISETP.NE.AND P0, PT, R2, RZ, PT ;  /* 0x000000ff0200720c */ /* 0x000fda0003f05270 */
[----:B------:R-:W-:Y:S01]  /*0990*/  @P0 FFMA R11, R0, 1.84467440737095516160e+19, RZ ;  /* 0x5f800000000b0823 */ /* 0x000fe200000000ff */
[----:B------:R-:W-:Y:S08]  /*09a0*/  @!P0 MUFU.RCP R3, R0 ;  /* 0x0000000000038308 */ /* 0x000ff00000001000 */
[----:B------:R-:W0:Y:S02]  /*09b0*/  @P0 MUFU.RCP R2, R11 ;  /* 0x0000000b00020308 */ /* 0x000e240000001000 */
[----:B0-----:R-:W-:-:S04]  /*09c0*/  @P0 FFMA R12, R11, R2, -1 ;  /* 0xbf8000000b0c0423 */ /* 0x001fc80000000002 */
[----:B------:R-:W-:-:S04]  /*09d0*/  @P0 FADD.FTZ R17, -R12, -RZ ;  /* 0x800000ff0c110221 */ /* 0x000fc80000010100 */
[----:B------:R-:W-:-:S04]  /*09e0*/  @P0 FFMA R2, R2, R17, R2 ;  /* 0x0000001102020223 */ /* 0x000fc80000000002 */
[----:B------:R-:W-:Y:S01]  /*09f0*/  @P0 FFMA R3, R2, 1.84467440737095516160e+19, RZ ;  /* 0x5f80000002030823 */ /* 0x000fe200000000ff */
[----:B------:R-:W-:Y:S06]  /*0a00*/  BRA `(.L_x_15) ;  /* 0x0000000000887947 */ /* 0x000fec0003800000 */
.L_x_14:
[----:B------:R-:W-:-:S05]  /*0a10*/  VIADD R3, R2, 0xffffff03 ;  /* 0xffffff0302037836 */ /* 0x000fca0000000000 */
[----:B------:R-:W-:-:S13]  /*0a20*/  ISETP.GT.U32.AND P0, PT, R3, 0x1, PT ;  /* 0x000000010300780c */ /* 0x000fda0003f04070 */
[----:B------:R-:W-:Y:S05]  /*0a30*/  @P0 BRA `(.L_x_16) ;  /* 0x0000000000780947 */ /* 0x000fea0003800000 */
[----:B------:R-:W-:Y:S01]  /*0a40*/  LOP3.LUT R11, R0, 0x7fffff, RZ, 0xc0, !PT ;  /* 0x007fffff000b7812 */ /* 0x000fe200078ec0ff */
[----:B------:R-:W-:-:S03]  /*0a50*/  IMAD.MOV.U32 R16, RZ, RZ, 0x3 ;  /* 0x00000003ff107424 */ /* 0x000fc600078e00ff */
[----:B------:R-:W-:Y:S02]  /*0a60*/  LOP3.LUT R11, R11, 0x3f800000, RZ, 0xfc, !PT ;  /* 0x3f8000000b0b7812 */ /* 0x000fe400078efcff */
[----:B------:R-:W-:Y:S02]  /*0a70*/  SHF.L.U32 R19, R16, R3, RZ ;  /* 0x0000000310137219 */ /* 0x000fe400000006ff */
[----:B------:R-:W0:Y:S02]  /*0a80*/  MUFU.RCP R12, R11 ;  /* 0x0000000b000c7308 */ /* 0x000e240000001000 */
[----:B0-----:R-:W-:-:S04]  /*0a90*/  FFMA R14, R11, R12, -1 ;  /* 0xbf8000000b0e7423 */ /* 0x001fc8000000000c */
[----:B------:R-:W-:-:S04]  /*0aa0*/  FADD.FTZ R17, -R14, -RZ ;  /* 0x800000ff0e117221 */ /* 0x000fc80000010100 */
[CCC-:B------:R-:W-:Y:S01]  /*0ab0*/  FFMA.RM R14, R12.reuse, R17.reuse, R12.reuse ;  /* 0x000000110c0e7223 */ /* 0x1c0fe2000000400c */
[----:B------:R-:W-:-:S04]  /*0ac0*/  FFMA.RP R17, R12, R17, R12 ;  /* 0x000000110c117223 */ /* 0x000fc8000000800c */
[C---:B------:R-:W-:Y:S02]  /*0ad0*/  LOP3.LUT R12, R14.reuse, 0x7fffff, RZ, 0xc0, !PT ;  /* 0x007fffff0e0c7812 */ /* 0x040fe400078ec0ff */
[----:B------:R-:W-:Y:S02]  /*0ae0*/  FSETP.NEU.FTZ.AND P0, PT, R14, R17, PT ;  /* 0x000000110e00720b */ /* 0x000fe40003f1d000 */
[----:B------:R-:W-:Y:S02]  /*0af0*/  LOP3.LUT R12, R12, 0x800000, RZ, 0xfc, !PT ;  /* 0x008000000c0c7812 */ /* 0x000fe400078efcff */
[----:B------:R-:W-:Y:S02]  /*0b00*/  SEL R14, RZ, 0xffffffff, !P0 ;  /* 0xffffffffff0e7807 */ /* 0x000fe40004000000 */
[----:B------:R-:W-:-:S03]  /*0b10*/  LOP3.LUT R16, R19, R12, RZ, 0xc0, !PT ;  /* 0x0000000c13107212 */ /* 0x000fc600078ec0ff */
[----:B------:R-:W-:Y:S01]  /*0b20*/  IMAD.MOV R14, RZ, RZ, -R14 ;  /* 0x000000ffff0e7224 */ /* 0x000fe200078e0a0e */
[----:B------:R-:W-:-:S04]  /*0b30*/  SHF.R.U32.HI R16, RZ, R3, R16 ;  /* 0x00000003ff107219 */ /* 0x000fc80000011610 */
[----:B------:R-:W-:Y:S02]  /*0b40*/  LOP3.LUT P1, RZ, R14, R3, R12, 0xf8, !PT ;  /* 0x000000030eff7212 */ /* 0x000fe4000782f80c */
[C---:B------:R-:W-:Y:S02]  /*0b50*/  LOP3.LUT P0, RZ, R16.reuse, 0x1, RZ, 0xc0, !PT ;  /* 0x0000000110ff7812 */ /* 0x040fe4000780c0ff */
[----:B------:R-:W-:-:S04]  /*0b60*/  LOP3.LUT P2, RZ, R16, 0x2, RZ, 0xc0, !PT ;  /* 0x0000000210ff7812 */ /* 0x000fc8000784c0ff */
[----:B------:R-:W-:Y:S02]  /*0b70*/  PLOP3.LUT P0, PT, P0, P1, P2, 0xe0, 0x0 ;  /* 0x000000000000781c */ /* 0x000fe40000703c20 */
[----:B------:R-:W-:Y:S02]  /*0b80*/  LOP3.LUT P1, RZ, R0, 0x7fffff, RZ, 0xc0, !PT ;  /* 0x007fffff00ff7812 */ /* 0x000fe4000782c0ff */
[----:B------:R-:W-:-:S04]  /*0b90*/  SEL R3, RZ, 0x1, !P0 ;  /* 0x00000001ff037807 */ /* 0x000fc80004000000 */
[----:B------:R-:W-:-:S04]  /*0ba0*/  IADD3 R3, PT, PT, -R3, RZ, RZ ;  /* 0x000000ff03037210 */ /* 0x000fc80007ffe1ff */
[----:B------:R-:W-:Y:S01]  /*0bb0*/  ISETP.GE.AND P0, PT, R3, RZ, PT ;  /* 0x000000ff0300720c */ /* 0x000fe20003f06270 */
[----:B------:R-:W-:-:S05]  /*0bc0*/  VIADD R3, R2, 0xffffff04 ;  /* 0xffffff0402037836 */ /* 0x000fca0000000000 */
[----:B------:R-:W-:-:S07]  /*0bd0*/  SHF.R.U32.HI R3, RZ, R3, R12 ;  /* 0x00000003ff037219 */ /* 0x000fce000001160c */
[----:B------:R-:W-:-:S04]  /*0be0*/  @!P0 VIADD R3, R3, 0x1 ;  /* 0x0000000103038836 */ /* 0x000fc80000000000 */
[----:B------:R-:W-:-:S05]  /*0bf0*/  @!P1 IMAD.SHL.U32 R3, R3, 0x2, RZ ;  /* 0x0000000203039824 */ /* 0x000fca00078e00ff */
[----:B------:R-:W-:Y:S01]  /*0c00*/  LOP3.LUT R3, R3, 0x80000000, R0, 0xf8, !PT ;  /* 0x8000000003037812 */ /* 0x000fe200078ef800 */
[----:B------:R-:W-:Y:S06]  /*0c10*/  BRA `(.L_x_15) ;  /* 0x0000000000047947 */ /* 0x000fec0003800000 */
.L_x_16:
[----:B------:R0:W1:Y:S02]  /*0c20*/  MUFU.RCP R3, R0 ;  /* 0x0000000000037308 */ /* 0x0000640000001000 */
.L_x_15:
[----:B------:R-:W-:Y:S05]  /*0c30*/  BSYNC.RECONVERGENT B1 ;  /* 0x0000000000017941 */ /* 0x000fea0003800200 */
.L_x_13:
[----:B------:R-:W-:-:S04]  /*0c40*/  IMAD.MOV.U32 R11, RZ, RZ, 0x0 ;  /* 0x00000000ff0b7424 */ /* 0x000fc800078e00ff */
[----:B01----:R-:W-:Y:S05]  /*0c50*/  RET.REL.NODEC R10 `(_Z13first_sectionPfS_S_ffllllllllll) ;  /* 0xfffffff00ae87950 */ /* 0x003fea0003c3ffff */
        .weak           $__internal_1_$__cuda_sm3x_div_rn_noftz_f32_slowpath
        .type           $__internal_1_$__cuda_sm3x_div_rn_noftz_f32_slowpath,@function
        .size           $__internal_1_$__cuda_sm3x_div_rn_noftz_f32_slowpath,(.L_x_30 - $__internal_1_$__cuda_sm3x_div_rn_noftz_f32_slowpath)
$__internal_1_$__cuda_sm3x_div_rn_noftz_f32_slowpath:
[--C-:B------:R-:W-:Y:S01]  /*0c60*/  SHF.R.U32.HI R9, RZ, 0x17, R3.reuse ;  /* 0x00000017ff097819 */ /* 0x100fe20000011603 */
[----:B------:R-:W-:Y:S01]  /*0c70*/  BSSY.RECONVERGENT B1, `(.L_x_17) ;  /* 0x0000064000017945 */ /* 0x000fe20003800200 */
[--C-:B------:R-:W-:Y:S01]  /*0c80*/  SHF.R.U32.HI R8, RZ, 0x17, R0.reuse ;  /* 0x00000017ff087819 */ /* 0x100fe20000011600 */
[----:B------:R-:W-:Y:S01]  /*0c90*/  IMAD.MOV.U32 R10, RZ, RZ, R0 ;  /* 0x000000ffff0a7224 */ /* 0x000fe200078e0000 */
[----:B------:R-:W-:Y:S01]  /*0ca0*/  LOP3.LUT R9, R9, 0xff, RZ, 0xc0, !PT ;  /* 0x000000ff09097812 */ /* 0x000fe200078ec0ff */
[----:B------:R-:W-:Y:S01]  /*0cb0*/  IMAD.MOV.U32 R11, RZ, RZ, R3 ;  /* 0x000000ffff0b7224 */ /* 0x000fe200078e0003 */
[----:B------:R-:W-:Y:S02]  /*0cc0*/  LOP3.LUT R14, R8, 0xff, RZ, 0xc0, !PT ;  /* 0x000000ff080e7812 */ /* 0x000fe400078ec0ff */
[----:B------:R-:W-:-:S03]  /*0cd0*/  IADD3 R13, PT, PT, R9, -0x1, RZ ;  /* 0xffffffff090d7810 */ /* 0x000fc60007ffe0ff */
[----:B------:R-:W-:Y:S01]  /*0ce0*/  VIADD R12, R14, 0xffffffff ;  /* 0xffffffff0e0c7836 */ /* 0x000fe20000000000 */
[----:B------:R-:W-:-:S04]  /*0cf0*/  ISETP.GT.U32.AND P0, PT, R13, 0xfd, PT ;  /* 0x000000fd0d00780c */ /* 0x000fc80003f04070 */
[----:B------:R-:W-:-:S13]  /*0d00*/  ISETP.GT.U32.OR P0, PT, R12, 0xfd, P0 ;  /* 0x000000fd0c00780c */ /* 0x000fda0000704470 */
[----:B------:R-:W-:Y:S01]  /*0d10*/  @!P0 IMAD.MOV.U32 R8, RZ, RZ, RZ ;  /* 0x000000ffff088224 */ /* 0x000fe200078e00ff */
[----:B------:R-:W-:Y:S06]  /*0d20*/  @!P0 BRA `(.L_x_18) ;  /* 0x00000000005c8947 */ /* 0x000fec0003800000 */
[----:B------:R-:W-:Y:S02]  /*0d30*/  FSETP.GTU.FTZ.AND P0, PT, |R0|, +INF , PT ;  /* 0x7f8000000000780b */ /* 0x000fe40003f1c200 */
[----:B------:R-:W-:-:S04]  /*0d40*/  FSETP.GTU.FTZ.AND P1, PT, |R3|, +INF , PT ;  /* 0x7f8000000300780b */ /* 0x000fc80003f3c200 */
[----:B------:R-:W-:-:S13]  /*0d50*/  PLOP3.LUT P0, PT, P0, P1, PT, 0xf8, 0x8f ;  /* 0x00000000008f781c */ /* 0x000fda0000703f70 */
[----:B------:R-:W-:Y:S05]  /*0d60*/  @P0 BRA `(.L_x_19) ;  /* 0x00000004004c0947 */ /* 0x000fea0003800000 */
[----:B------:R-:W-:-:S13]  /*0d70*/  LOP3.LUT P0, RZ, R11, 0x7fffffff, R10, 0xc8, !PT ;  /* 0x7fffffff0bff7812 */ /* 0x000fda000780c80a */
[----:B------:R-:W-:Y:S05]  /*0d80*/  @!P0 BRA `(.L_x_20) ;  /* 0x00000004003c8947 */ /* 0x000fea0003800000 */
[C---:B------:R-:W-:Y:S02]  /*0d90*/  FSETP.NEU.FTZ.AND P1, PT, |R0|.reuse, +INF , PT ;  /* 0x7f8000000000780b */ /* 0x040fe40003f3d200 */
[----:B------:R-:W-:Y:S02]  /*0da0*/  FSETP.NEU.FTZ.AND P2, PT, |R3|, +INF , PT ;  /* 0x7f8000000300780b */ /* 0x000fe40003f5d200 */
[----:B------:R-:W-:-:S11]  /*0db0*/  FSETP.NEU.FTZ.AND P0, PT, |R0|, +INF , PT ;  /* 0x7f8000000000780b */ /* 0x000fd60003f1d200 */
[----:B------:R-:W-:Y:S05]  /*0dc0*/  @!P2 BRA !P1, `(.L_x_20) ;  /* 0x00000004002ca947 */ /* 0x000fea0004800000 */
[----:B------:R-:W-:-:S04]  /*0dd0*/  LOP3.LUT P1, RZ, R10, 0x7fffffff, RZ, 0xc0, !PT ;  /* 0x7fffffff0aff7812 */ /* 0x000fc8000782c0ff */
[----:B------:R-:W-:-:S13]  /*0de0*/  PLOP3.LUT P1, PT, P2, P1, PT, 0x2f, 0xf2 ;  /* 0x0000000000f2781c */ /* 0x000fda0001722577 */
[----:B------:R-:W-:Y:S05]  /*0df0*/  @P1 BRA `(.L_x_21) ;  /* 0x0000000400181947 */ /* 0x000fea0003800000 */
[----:B------:R-:W-:-:S04]  /*0e00*/  LOP3.LUT P1, RZ, R11, 0x7fffffff, RZ, 0xc0, !PT ;  /* 0x7fffffff0bff7812 */ /* 0x000fc8000782c0ff */
[----:B------:R-:W-:-:S13]  /*0e10*/  PLOP3.LUT P0, PT, P0, P1, PT, 0x2f, 0xf2 ;  /* 0x0000000000f2781c */ /* 0x000fda0000702577 */
[----:B------:R-:W-:Y:S05]  /*0e20*/  @P0 BRA `(.L_x_22) ;  /* 0x0000000400000947 */ /* 0x000fea0003800000 */
[----:B------:R-:W-:Y:S02]  /*0e30*/  ISETP.GE.AND P0, PT, R12, RZ, PT ;  /* 0x000000ff0c00720c */ /* 0x000fe40003f06270 */
[----:B------:R-:W-:-:S11]  /*0e40*/  ISETP.GE.AND P1, PT, R13, RZ, PT ;  /* 0x000000ff0d00720c */ /* 0x000fd60003f26270 */
[----:B------:R-:W-:Y:S01]  /*0e50*/  @P0 MOV R8, RZ ;  /* 0x000000ff00080202 */ /* 0x000fe20000000f00 */
[----:B------:R-:W-:Y:S02]  /*0e60*/  @!P0 IMAD.MOV.U32 R8, RZ, RZ, -0x40 ;  /* 0xffffffc0ff088424 */ /* 0x000fe400078e00ff */
[----:B------:R-:W-:Y:S01]  /*0e70*/  @!P0 FFMA R10, R0, 1.84467440737095516160e+19, RZ ;  /* 0x5f800000000a8823 */ /* 0x000fe200000000ff */
[----:B------:R-:W-:Y:S01]  /*0e80*/  @!P1 FFMA R11, R3, 1.84467440737095516160e+19, RZ ;  /* 0x5f800000030b9823 */ /* 0x000fe200000000ff */
[----:B------:R-:W-:-:S07]  /*0e90*/  @!P1 VIADD R8, R8, 0x40 ;  /* 0x0000004008089836 */ /* 0x000fce0000000000 */
.L_x_18:
[----:B------:R-:W-:Y:S01]  /*0ea0*/  LEA R0, R9, 0xc0800000, 0x17 ;  /* 0xc080000009007811 */ /* 0x000fe200078eb8ff */
[----:B------:R-:W-:Y:S01]  /*0eb0*/  VIADD R3, R14, 0xffffff81 ;  /* 0xffffff810e037836 */ /* 0x000fe20000000000 */
[----:B------:R-:W-:Y:S03]  /*0ec0*/  BSSY.RECONVERGENT B2, `(.L_x_23) ;  /* 0x0000035000027945 */ /* 0x000fe60003800200 */
[----:B------:R-:W-:Y:S01]  /*0ed0*/  IMAD.IADD R11, R11, 0x1, -R0 ;  /* 0x000000010b0b7824 */ /* 0x000fe200078e0a00 */
[C---:B------:R-:W-:Y:S01]  /*0ee0*/  IADD3 R9, PT, PT, R3.reuse, 0x7f, -R9 ;  /* 0x0000007f03097810 */ /* 0x040fe20007ffe809 */
[----:B------:R-:W-:Y:S02]  /*0ef0*/  IMAD R0, R3, -0x800000, R10 ;  /* 0xff80000003007824 */ /* 0x000fe400078e020a */
[----:B------:R-:W0:Y:S01]  /*0f00*/  MUFU.RCP R12, R11 ;  /* 0x0000000b000c7308 */ /* 0x000e220000001000 */
[----:B------:R-:W-:Y:S01]  /*0f10*/  FADD.FTZ R13, -R11, -RZ ;  /* 0x800000ff0b0d7221 */ /* 0x000fe20000010100 */
[----:B------:R-:W-:-:S03]  /*0f20*/  IADD3 R9, PT, PT, R9, R8, RZ ;  /* 0x0000000809097210 */ /* 0x000fc60007ffe0ff */
[----:B0-----:R-:W-:-:S04]  /*0f30*/  FFMA R15, R12, R13, 1 ;  /* 0x3f8000000c0f7423 */ /* 0x001fc8000000000d */
[----:B------:R-:W-:-:S04]  /*0f40*/  FFMA R17, R12, R15, R12 ;  /* 0x0000000f0c117223 */ /* 0x000fc8000000000c */
[----:B------:R-:W-:-:S04]  /*0f50*/  FFMA R10, R0, R17, RZ ;  /* 0x00000011000a7223 */ /* 0x000fc800000000ff */
[----:B------:R-:W-:-:S04]  /*0f60*/  FFMA R15, R13, R10, R0 ;  /* 0x0000000a0d0f7223 */ /* 0x000fc80000000000 */
[----:B------:R-:W-:-:S04]  /*0f70*/  FFMA R10, R17, R15, R10 ;  /* 0x0000000f110a7223 */ /* 0x000fc8000000000a */
[----:B------:R-:W-:-:S04]  /*0f80*/  FFMA R13, R13, R10, R0 ;  /* 0x0000000a0d0d7223 */ /* 0x000fc80000000000 */
[----:B------:R-:W-:-:S05]  /*0f90*/  FFMA R0, R17, R13, R10 ;  /* 0x0000000d11007223 */ /* 0x000fca000000000a */
[----:B------:R-:W-:-:S04]  /*0fa0*/  SHF.R.U32.HI R3, RZ, 0x17, R0 ;  /* 0x00000017ff037819 */ /* 0x000fc80000011600 */
[----:B------:R-:W-:-:S05]  /*0fb0*/  LOP3.LUT R3, R3, 0xff, RZ, 0xc0, !PT ;  /* 0x000000ff03037812 */ /* 0x000fca00078ec0ff */
[----:B------:R-:W-:-:S04]  /*0fc0*/  IMAD.IADD R11, R3, 0x1, R9 ;  /* 0x00000001030b7824 */ /* 0x000fc800078e0209 */
[----:B------:R-:W-:-:S05]  /*0fd0*/  VIADD R3, R11, 0xffffffff ;  /* 0xffffffff0b037836 */ /* 0x000fca0000000000 */
[----:B------:R-:W-:-:S13]  /*0fe0*/  ISETP.GE.U32.AND P0, PT, R3, 0xfe, PT ;  /* 0x000000fe0300780c */ /* 0x000fda0003f06070 */
[----:B------:R-:W-:Y:S05]  /*0ff0*/  @!P0 BRA `(.L_x_24) ;  /* 0x0000000000808947 */ /* 0x000fea0003800000 */
[----:B------:R-:W-:-:S13]  /*1000*/  ISETP.GT.AND P0, PT, R11, 0xfe, PT ;  /* 0x000000fe0b00780c */ /* 0x000fda0003f04270 */
[----:B------:R-:W-:Y:S05]  /*1010*/  @P0 BRA `(.L_x_25) ;  /* 0x00000000006c0947 */ /* 0x000fea0003800000 */
[----:B------:R-:W-:-:S13]  /*1020*/  ISETP.GE.AND P0, PT, R11, 0x1, PT ;  /* 0x000000010b00780c */ /* 0x000fda0003f06270 */
[----:B------:R-:W-:Y:S05]  /*1030*/  @P0 BRA `(.L_x_26) ;  /* 0x0000000000740947 */ /* 0x000fea0003800000 */
[----:B------:R-:W-:Y:S02]  /*1040*/  ISETP.GE.AND P0, PT, R11, -0x18, PT ;  /* 0xffffffe80b00780c */ /* 0x000fe40003f06270 */
[----:B------:R-:W-:-:S11]  /*1050*/  LOP3.LUT R0, R0, 0x80000000, RZ, 0xc0, !PT ;  /* 0x8000000000007812 */ /* 0x000fd600078ec0ff */
[----:B------:R-:W-:Y:S05]  /*1060*/  @!P0 BRA `(.L_x_26) ;  /* 0x0000000000688947 */ /* 0x000fea0003800000 */
[CCC-:B------:R-:W-:Y:S01]  /*1070*/  FFMA.RZ R3, R17.reuse, R13.reuse, R10.reuse ;  /* 0x0000000d11037223 */ /* 0x1c0fe2000000c00a */
[-CC-:B------:R-:W-:Y:S01]  /*1080*/  FFMA.RM R8, R17, R13.reuse, R10.reuse ;  /* 0x0000000d11087223 */ /* 0x180fe2000000400a */
[C---:B------:R-:W-:Y:S02]  /*1090*/  ISETP.NE.AND P2, PT, R11.reuse, RZ, PT ;  /* 0x000000ff0b00720c */ /* 0x040fe40003f45270 */
[----:B------:R-:W-:Y:S02]  /*10a0*/  ISETP.NE.AND P1, PT, R11, RZ, PT ;  /* 0x000000ff0b00720c */ /* 0x000fe40003f25270 */
[----:B------:R-:W-:Y:S01]  /*10b0*/  LOP3.LUT R9, R3, 0x7fffff, RZ, 0xc0, !PT ;  /* 0x007fffff03097812 */ /* 0x000fe200078ec0ff */
[----:B------:R-:W-:Y:S01]  /*10c0*/  FFMA.RP R3, R17, R13, R10 ;  /* 0x0000000d11037223 */ /* 0x000fe2000000800a */
[----:B------:R-:W-:Y:S02]  /*10d0*/  VIADD R10, R11, 0x20 ;  /* 0x000000200b0a7836 */ /* 0x000fe40000000000 */
[----:B------:R-:W-:Y:S01]  /*10e0*/  LOP3.LUT R9, R9, 0x800000, RZ, 0xfc, !PT ;  /* 0x0080000009097812 */ /* 0x000fe200078efcff */
[----:B------:R-:W-:Y:S01]  /*10f0*/  IMAD.MOV R11, RZ, RZ, -R11 ;  /* 0x000000ffff0b7224 */ /* 0x000fe200078e0a0b */
[----:B------:R-:W-:-:S02]  /*1100*/  FSETP.NEU.FTZ.AND P0, PT, R3, R8, PT ;  /* 0x000000080300720b */ /* 0x000fc40003f1d000 */
[----:B------:R-:W-:Y:S02]  /*1110*/  SHF.L.U32 R10, R9, R10, RZ ;  /* 0x0000000a090a7219 */ /* 0x000fe400000006ff */
[----:B------:R-:W-:Y:S02]  /*1120*/  SEL R8, R11, RZ, P2 ;  /* 0x000000ff0b087207 */ /* 0x000fe40001000000 */
[----:B------:R-:W-:Y:S02]  /*1130*/  ISETP.NE.AND P1, PT, R10, RZ, P1 ;  /* 0x000000ff0a00720c */ /* 0x000fe40000f25270 */
[----:B------:R-:W-:Y:S02]  /*1140*/  SHF.R.U32.HI R8, RZ, R8, R9 ;  /* 0x00000008ff087219 */ /* 0x000fe40000011609 */
[----:B------:R-:W-:Y:S02]  /*1150*/  PLOP3.LUT P0, PT, P0, P1, PT, 0xf8, 0x8f ;  /* 0x00000000008f781c */ /* 0x000fe40000703f70 */
[----:B------:R-:W-:-:S02]  /*1160*/  SHF.R.U32.HI R10, RZ, 0x1, R8 ;  /* 0x00000001ff0a7819 */ /* 0x000fc40000011608 */
[----:B------:R-:W-:-:S04]  /*1170*/  SEL R3, RZ, 0x1, !P0 ;  /* 0x00000001ff037807 */ /* 0x000fc80004000000 */
[----:B------:R-:W-:-:S04]  /*1180*/  LOP3.LUT R3, R3, 0x1, R10, 0xf8, !PT ;  /* 0x0000000103037812 */ /* 0x000fc800078ef80a */
[----:B------:R-:W-:-:S04]  /*1190*/  LOP3.LUT R3, R3, R8, RZ, 0xc0, !PT ;  /* 0x0000000803037212 */ /* 0x000fc800078ec0ff */
[----:B------:R-:W-:-:S04]  /*11a0*/  IADD3 R3, PT, PT, R10, R3, RZ ;  /* 0x000000030a037210 */ /* 0x000fc80007ffe0ff */
[----:B------:R-:W-:Y:S01]  /*11b0*/  LOP3.LUT R0, R3, R0, RZ, 0xfc, !PT ;  /* 0x0000000003007212 */ /* 0x000fe200078efcff */
[----:B------:R-:W-:Y:S06]  /*11c0*/  BRA `(.L_x_26) ;  /* 0x0000000000107947 */ /* 0x000fec0003800000 */
.L_x_25:
[----:B------:R-:W-:-:S04]  /*11d0*/  LOP3.LUT R0, R0, 0x80000000, RZ, 0xc0, !PT ;  /* 0x8000000000007812 */ /* 0x000fc800078ec0ff */
[----:B------:R-:W-:Y:S01]  /*11e0*/  LOP3.LUT R0, R0, 0x7f800000, RZ, 0xfc, !PT ;  /* 0x7f80000000007812 */ /* 0x000fe200078efcff */
[----:B------:R-:W-:Y:S06]  /*11f0*/  BRA `(.L_x_26) ;  /* 0x0000000000047947 */ /* 0x000fec0003800000 */
.L_x_24:
[----:B------:R-:W-:-:S07]  /*1200*/  IMAD R0, R9, 0x800000, R0 ;  /* 0x0080000009007824 */ /* 0x000fce00078e0200 */
.L_x_26:
[----:B------:R-:W-:Y:S05]  /*1210*/  BSYNC.RECONVERGENT B2 ;  /* 0x0000000000027941 */ /* 0x000fea0003800200 */
.L_x_23:
[----:B------:R-:W-:Y:S05]  /*1220*/  BRA `(.L_x_27) ;  /* 0x0000000000207947 */ /* 0x000fea0003800000 */
.L_x_22:
[----:B------:R-:W-:-:S04]  /*1230*/  LOP3.LUT R0, R11, 0x80000000, R10, 0x48, !PT ;  /* 0x800000000b007812 */ /* 0x000fc800078e480a */
[----:B------:R-:W-:Y:S01]  /*1240*/  LOP3.LUT R0, R0, 0x7f800000, RZ, 0xfc, !PT ;  /* 0x7f80000000007812 */ /* 0x000fe200078efcff */
[----:B------:R-:W-:Y:S06]  /*1250*/  BRA `(.L_x_27) ;  /* 0x0000000000147947 */ /* 0x000fec0003800000 */
.L_x_21:
[----:B------:R-:W-:Y:S01]  /*1260*/  LOP3.LUT R0, R11, 0x80000000, R10, 0x48, !PT ;  /* 0x800000000b007812 */ /* 0x000fe200078e480a */
[----:B------:R-:W-:Y:S06]  /*1270*/  BRA `(.L_x_27) ;  /* 0x00000000000c7947 */ /* 0x000fec0003800000 */
.L_x_20:
[----:B------:R-:W0:Y:S01]  /*1280*/  MUFU.RSQ R0, -QNAN ;  /* 0xffc0000000007908 */ /* 0x000e220000001400 */
[----:B------:R-:W-:Y:S05]  /*1290*/  BRA `(.L_x_27) ;  /* 0x0000000000047947 */ /* 0x000fea0003800000 */
.L_x_19:
[----:B------:R-:W-:-:S07]  /*12a0*/  FADD.FTZ R0, R0, R3 ;  /* 0x0000000300007221 */ /* 0x000fce0000010000 */
.L_x_27:
[----:B------:R-:W-:Y:S05]  /*12b0*/  BSYNC.RECONVERGENT B1 ;  /* 0x0000000000017941 */ /* 0x000fea0003800200 */
.L_x_17:
[----:B------:R-:W-:-:S04]  /*12c0*/  IMAD.MOV.U32 R3, RZ, RZ, 0x0 ;  /* 0x00000000ff037424 */ /* 0x000fc800078e00ff */
[----:B0-----:R-:W-:Y:S05]  /*12d0*/  RET.REL.NODEC R2 `(_Z13first_sectionPfS_S_ffllllllllll) ;  /* 0xffffffec02487950 */ /* 0x001fea0003c3ffff */
.L_x_28:
        /* <DEDUP_REMOVED lines=10> */
.L_x_30:


//--------------------- .nv.shared.reserved.0     --------------------------
	.section	.nv.shared.reserved.0,"aw",@nobits
	.weak		__nv_reservedSMEM_offset_0_alias
	.size		__nv_reservedSMEM_offset_0_alias, 0, 64
	.other		__nv_reservedSMEM_offset_0_alias,@"STO_CUDA_RESERVED_SHARED STV_DEFAULT"
__nv_reservedSMEM_offset_0_alias:
	.zero		0
	.zero		64


//--------------------- .nv.constant0._Z13third_sectionPfS_S_flllllllllll --------------------------
	.section	.nv.constant0._Z13third_sectionPfS_S_flllllllllll,"a",@progbits
	.sectionflags	@""
	.align	4
.nv.constant0._Z13third_sectionPfS_S_flllllllllll:
	.zero		1016


//--------------------- .nv.constant0._Z14second_sectionPfS_S_S_lllllllfffllllll --------------------------
	.section	.nv.constant0._Z14second_sectionPfS_S_S_lllllllfffllllll,"a",@progbits
	.sectionflags	@""
	.align	4
.nv.constant0._Z14second_sectionPfS_S_S_lllllllfffllllll:
	.zero		1048


//--------------------- .nv.constant0._Z13first_sectionPfS_S_ffllllllllll --------------------------
	.section	.nv.constant0._Z13first_sectionPfS_S_ffllllllllll,"a",@progbits
	.sectionflags	@""
	.align	4
.nv.constant0._Z13first_sectionPfS_S_ffllllllllll:
	.zero		1008


//--------------------- SYMBOLS --------------------------

	.type		.nv.reservedSmem.offset0,@object
	.size		.nv.reservedSmem.offset0,0x4
